	.target	sm_90a

	.elftype	@"ET_EXEC"


//--------------------- .note.nv.tkinfo           --------------------------
	.section	.note.nv.tkinfo,"",@"SHT_NOTE"
	.sectionflags	@"SHF_NOTE_NV_TKINFO"
	.tkinfo
        /*0018*/ 	.word	0x00000002
        /*0030*/ 	.string	""
        /*0030*/ 	.string	"ptxas"
        /*0030*/ 	.string	"Cuda compilation tools, release 13.0, V13.0.88"
        /*0030*/ 	.string	"Build cuda_13.0.r13.0/compiler.36424714_0"
        /*0030*/ 	.string	"-arch sm_90a -m 64 "



//--------------------- .note.nv.cuinfo           --------------------------
	.section	.note.nv.cuinfo,"",@"SHT_NOTE"
	.sectionflags	@"SHF_NOTE_NV_CUINFO"
        /*0018*/ 	.short	0x0002
        /*001a*/ 	.short	0x005a
        /*001c*/ 	.short	0x0082
	.zero		2


//--------------------- .nv.info                  --------------------------
	.section	.nv.info,"",@"SHT_CUDA_INFO"
	.align	4


	//----- nvinfo : EIATTR_REGCOUNT
	.align		4
        /*0000*/ 	.byte	0x04, 0x2f
        /*0002*/ 	.short	(.L_15 - .L_14)
	.align		4
.L_14:
        /*0004*/ 	.word	index@(_ZN7cutlass13device_kernelINS_4gemm6kernel13GemmUniversalIN4cute5tupleIJiiiiEEENS1_10collective13CollectiveMmaINS1_34MainloopSm90TmaGmmaWarpSpecializedILi3ENS5_IJNS4_1CILi2EEENSA_ILi1EEESC_EEENS1_35KernelTmaWarpSpecializedCooperativeEEENS5_IJNSA_ILi128EEENSA_ILi64EEESG_EEEaNS5_IJlSC_lEEEaSJ_NS4_8TiledMMAINS4_8MMA_AtomIJNS4_4SM904GMMA26MMA_64x64x32_S32S8S8_SS_TNEEEENS4_6LayoutISD_NS5_IJSC_NSA_ILi0EEESR_EEEEENS5_IJNS4_10UnderscoreESU_SU_EEEEENS4_13SM90_TMA_LOADENS4_14ComposedLayoutINS4_7SwizzleILi3ELi4ELi3EEENS4_18smem_ptr_flag_bitsILi8EEENSQ_INS5_IJNSA_ILi8EEESG_EEENS5_IJSG_SC_EEEEEEEvNS4_8identityENS4_23SM90_TMA_LOAD_MULTICASTES17_vS18_EENS_8epilogue10collective6detail29Sm90TmaWarpSpecializedAdapterINS1C_15DefaultEpilogueIaSJ_SJ_NS1B_6thread17LinearCombinationIaLi1EiiLNS1G_9ScaleType4KindE0ELNS_15FloatRoundStyleE2EaEENS1_15EpilogueDefaultEEEEEvvEEEEvNT_6ParamsE)
        /*0008*/ 	.word	0x000000a8


	//----- nvinfo : EIATTR_FRAME_SIZE
	.align		4
.L_15:
        /*000c*/ 	.byte	0x04, 0x11
        /*000e*/ 	.short	(.L_17 - .L_16)
	.align		4
.L_16:
        /*0010*/ 	.word	index@(_ZN7cutlass13device_kernelINS_4gemm6kernel13GemmUniversalIN4cute5tupleIJiiiiEEENS1_10collective13CollectiveMmaINS1_34MainloopSm90TmaGmmaWarpSpecializedILi3ENS5_IJNS4_1CILi2EEENSA_ILi1EEESC_EEENS1_35KernelTmaWarpSpecializedCooperativeEEENS5_IJNSA_ILi128EEENSA_ILi64EEESG_EEEaNS5_IJlSC_lEEEaSJ_NS4_8TiledMMAINS4_8MMA_AtomIJNS4_4SM904GMMA26MMA_64x64x32_S32S8S8_SS_TNEEEENS4_6LayoutISD_NS5_IJSC_NSA_ILi0EEESR_EEEEENS5_IJNS4_10UnderscoreESU_SU_EEEEENS4_13SM90_TMA_LOADENS4_14ComposedLayoutINS4_7SwizzleILi3ELi4ELi3EEENS4_18smem_ptr_flag_bitsILi8EEENSQ_INS5_IJNSA_ILi8EEESG_EEENS5_IJSG_SC_EEEEEEEvNS4_8identityENS4_23SM90_TMA_LOAD_MULTICASTES17_vS18_EENS_8epilogue10collective6detail29Sm90TmaWarpSpecializedAdapterINS1C_15DefaultEpilogueIaSJ_SJ_NS1B_6thread17LinearCombinationIaLi1EiiLNS1G_9ScaleType4KindE0ELNS_15FloatRoundStyleE2EaEENS1_15EpilogueDefaultEEEEEvvEEEEvNT_6ParamsE)
        /*0014*/ 	.word	0x00000000


	//----- nvinfo : EIATTR_MIN_STACK_SIZE
	.align		4
.L_17:
        /*0018*/ 	.byte	0x04, 0x12
        /*001a*/ 	.short	(.L_19 - .L_18)
	.align		4
.L_18:
        /*001c*/ 	.word	index@(_ZN7cutlass13device_kernelINS_4gemm6kernel13GemmUniversalIN4cute5tupleIJiiiiEEENS1_10collective13CollectiveMmaINS1_34MainloopSm90TmaGmmaWarpSpecializedILi3ENS5_IJNS4_1CILi2EEENSA_ILi1EEESC_EEENS1_35KernelTmaWarpSpecializedCooperativeEEENS5_IJNSA_ILi128EEENSA_ILi64EEESG_EEEaNS5_IJlSC_lEEEaSJ_NS4_8TiledMMAINS4_8MMA_AtomIJNS4_4SM904GMMA26MMA_64x64x32_S32S8S8_SS_TNEEEENS4_6LayoutISD_NS5_IJSC_NSA_ILi0EEESR_EEEEENS5_IJNS4_10UnderscoreESU_SU_EEEEENS4_13SM90_TMA_LOADENS4_14ComposedLayoutINS4_7SwizzleILi3ELi4ELi3EEENS4_18smem_ptr_flag_bitsILi8EEENSQ_INS5_IJNSA_ILi8EEESG_EEENS5_IJSG_SC_EEEEEEEvNS4_8identityENS4_23SM90_TMA_LOAD_MULTICASTES17_vS18_EENS_8epilogue10collective6detail29Sm90TmaWarpSpecializedAdapterINS1C_15DefaultEpilogueIaSJ_SJ_NS1B_6thread17LinearCombinationIaLi1EiiLNS1G_9ScaleType4KindE0ELNS_15FloatRoundStyleE2EaEENS1_15EpilogueDefaultEEEEEvvEEEEvNT_6ParamsE)
        /*0020*/ 	.word	0x00000000
.L_19:


//--------------------- .nv.compat                --------------------------
	.section	.nv.compat,"",@"SHT_CUDA_COMPAT_INFO"
	.align	4
        /*0000*/ 	.byte	0x02, 0x09, 0x01, 0x00, 0x02, 0x02, 0x04, 0x00, 0x02, 0x05, 0x05, 0x00, 0x03, 0x07, 0x01, 0x01
        /*0010*/ 	.byte	0x02, 0x03, 0x01, 0x00, 0x02, 0x06, 0x01, 0x00, 0x04, 0x0b, 0x08, 0x00, 0x00, 0x00, 0x00, 0x00
        /*0020*/ 	.byte	0x00, 0x00, 0x00, 0x00


//--------------------- .nv.info._ZN7cutlass13device_kernelINS_4gemm6kernel13GemmUniversalIN4cute5tupleIJiiiiEEENS1_10collective13CollectiveMmaINS1_34MainloopSm90TmaGmmaWarpSpecializedILi3ENS5_IJNS4_1CILi2EEENSA_ILi1EEESC_EEENS1_35KernelTmaWarpSpecializedCooperativeEEENS5_IJNSA_ILi128EEENSA_ILi64EEESG_EEEaNS5_IJlSC_lEEEaSJ_NS4_8TiledMMAINS4_8MMA_AtomIJNS4_4SM904GMMA26MMA_64x64x32_S32S8S8_SS_TNEEEENS4_6LayoutISD_NS5_IJSC_NSA_ILi0EEESR_EEEEENS5_IJNS4_10UnderscoreESU_SU_EEEEENS4_13SM90_TMA_LOADENS4_14ComposedLayoutINS4_7SwizzleILi3ELi4ELi3EEENS4_18smem_ptr_flag_bitsILi8EEENSQ_INS5_IJNSA_ILi8EEESG_EEENS5_IJSG_SC_EEEEEEEvNS4_8identityENS4_23SM90_TMA_LOAD_MULTICASTES17_vS18_EENS_8epilogue10collective6detail29Sm90TmaWarpSpecializedAdapterINS1C_15DefaultEpilogueIaSJ_SJ_NS1B_6thread17LinearCombinationIaLi1EiiLNS1G_9ScaleType4KindE0ELNS_15FloatRoundStyleE2EaEENS1_15EpilogueDefaultEEEEEvvEEEEvNT_6ParamsE --------------------------
	.section	.nv.info._ZN7cutlass13device_kernelINS_4gemm6kernel13GemmUniversalIN4cute5tupleIJiiiiEEENS1_10collective13CollectiveMmaINS1_34MainloopSm90TmaGmmaWarpSpecializedILi3ENS5_IJNS4_1CILi2EEENSA_ILi1EEESC_EEENS1_35KernelTmaWarpSpecializedCooperativeEEENS5_IJNSA_ILi128EEENSA_ILi64EEESG_EEEaNS5_IJlSC_lEEEaSJ_NS4_8TiledMMAINS4_8MMA_AtomIJNS4_4SM904GMMA26MMA_64x64x32_S32S8S8_SS_TNEEEENS4_6LayoutISD_NS5_IJSC_NSA_ILi0EEESR_EEEEENS5_IJNS4_10UnderscoreESU_SU_EEEEENS4_13SM90_TMA_LOADENS4_14ComposedLayoutINS4_7SwizzleILi3ELi4ELi3EEENS4_18smem_ptr_flag_bitsILi8EEENSQ_INS5_IJNSA_ILi8EEESG_EEENS5_IJSG_SC_EEEEEEEvNS4_8identityENS4_23SM90_TMA_LOAD_MULTICASTES17_vS18_EENS_8epilogue10collective6detail29Sm90TmaWarpSpecializedAdapterINS1C_15DefaultEpilogueIaSJ_SJ_NS1B_6thread17LinearCombinationIaLi1EiiLNS1G_9ScaleType4KindE0ELNS_15FloatRoundStyleE2EaEENS1_15EpilogueDefaultEEEEEvvEEEEvNT_6ParamsE,"",@"SHT_CUDA_INFO"
	.sectionflags	@""
	.align	4


	//----- nvinfo : EIATTR_CUDA_API_VERSION
	.align		4
        /*0000*/ 	.byte	0x04, 0x37
        /*0002*/ 	.short	(.L_21 - .L_20)
.L_20:
        /*0004*/ 	.word	0x00000082


	//----- nvinfo : EIATTR_KPARAM_INFO
	.align		4
.L_21:
        /*0008*/ 	.byte	0x04, 0x17
        /*000a*/ 	.short	(.L_23 - .L_22)
.L_22:
        /*000c*/ 	.word	0x00000000
        /*0010*/ 	.short	0x0000
        /*0012*/ 	.short	0x0070
        /*0014*/ 	.byte	0x00, 0xf0, 0x01, 0x10


	//----- nvinfo : EIATTR_SPARSE_MMA_MASK
	.align		4
.L_23:
        /*0018*/ 	.byte	0x03, 0x50
        /*001a*/ 	.short	0x0000


	//----- nvinfo : EIATTR_MAXREG_COUNT
	.align		4
        /*001c*/ 	.byte	0x03, 0x1b
        /*001e*/ 	.short	0x00a8


	//----- nvinfo : EIATTR_NUM_BARRIERS
	.align		4
        /*0020*/ 	.byte	0x02, 0x4c
        /*0022*/ 	.byte	0x01
	.zero		1


	//----- nvinfo : EIATTR_EXTERNS
	.align		4
        /*0024*/ 	.byte	0x04, 0x0f
        /*0026*/ 	.short	(.L_25 - .L_24)


	//   ....[0]....
	.align		4
.L_24:
        /*0028*/ 	.word	index@(__assertfail)


	//----- nvinfo : EIATTR_MERCURY_ISA_VERSION
	.align		4
.L_25:
        /*002c*/ 	.byte	0x03, 0x5f
        /*002e*/ 	.short	0x0101


	//----- nvinfo : EIATTR_INT_WARP_WIDE_INSTR_OFFSETS
	.align		4
        /*0030*/ 	.byte	0x04, 0x31
        /*0032*/ 	.short	(.L_27 - .L_26)


	//   ....[0]....
.L_26:
        /*0034*/ 	.word	0x00000460


	//   ....[1]....
        /*0038*/ 	.word	0x00000490


	//   ....[2]....
        /*003c*/ 	.word	0x00000650


	//----- nvinfo : EIATTR_COOP_GROUP_MASK_REGIDS
	.align		4
.L_27:
        /*0040*/ 	.byte	0x04, 0x29
        /*0042*/ 	.short	(.L_29 - .L_28)


	//   ....[0]....
.L_28:
        /*0044*/ 	.word	0xffffffff


	//   ....[1]....
        /*0048*/ 	.word	0xffffffff


	//   ....[2]....
        /*004c*/ 	.word	0xffffffff


	//   ....[3]....
        /*0050*/ 	.word	0xffffffff


	//   ....[4]....
        /*0054*/ 	.word	0xffffffff


	//   ....[5]....
        /*0058*/ 	.word	0xffffffff


	//----- nvinfo : EIATTR_COOP_GROUP_INSTR_OFFSETS
	.align		4
.L_29:
        /*005c*/ 	.byte	0x04, 0x28
        /*005e*/ 	.short	(.L_31 - .L_30)


	//   ....[0]....
.L_30:
        /*0060*/ 	.word	0x00000060


	//   ....[1]....
        /*0064*/ 	.word	0x00000070


	//   ....[2]....
        /*0068*/ 	.word	0x00000130


	//   ....[3]....
        /*006c*/ 	.word	0x000002b0


	//   ....[4]....
        /*0070*/ 	.word	0x000007d0


	//   ....[5]....
        /*0074*/ 	.word	0x00001200


	//----- nvinfo : EIATTR_REG_RECONFIG
	.align		4
.L_31:
        /*0078*/ 	.byte	0x01, 0x54
	.zero		2


	//----- nvinfo : EIATTR_SYSCALL_OFFSETS
	.align		4
        /*007c*/ 	.byte	0x04, 0x46
        /*007e*/ 	.short	(.L_33 - .L_32)


	//   ....[0]....
.L_32:
        /*0080*/ 	.word	0x000013c0


	//----- nvinfo : EIATTR_MBARRIER_INSTR_OFFSETS
	.align		4
.L_33:
        /*0084*/ 	.byte	0x04, 0x39
        /*0086*/ 	.short	(.L_35 - .L_34)


	//   ....[0]....
.L_34:
        /*0088*/ 	.word	0x00000230
        /*008c*/ 	.word	0x000000ff
        /*0090*/ 	.word	0x00000000
        /*0094*/ 	.short	0x0100
        /*0096*/ 	.byte	0x08
	.zero		1


	//   ....[1]....
        /*0098*/ 	.word	0x00000240
        /*009c*/ 	.word	0x000000ff
        /*00a0*/ 	.word	0x00000018
        /*00a4*/ 	.short	0x0100
        /*00a6*/ 	.byte	0x08
	.zero		1


	//   ....[2]....
        /*00a8*/ 	.word	0x00000250
        /*00ac*/ 	.word	0x000000ff
        /*00b0*/ 	.word	0x00000008
        /*00b4*/ 	.short	0x0100
        /*00b6*/ 	.byte	0x08
	.zero		1


	//   ....[3]....
        /*00b8*/ 	.word	0x00000260
        /*00bc*/ 	.word	0x000000ff
        /*00c0*/ 	.word	0x00000020
        /*00c4*/ 	.short	0x0100
        /*00c6*/ 	.byte	0x08
	.zero		1


	//   ....[4]....
        /*00c8*/ 	.word	0x00000270
        /*00cc*/ 	.word	0x000000ff
        /*00d0*/ 	.word	0x00000010
        /*00d4*/ 	.short	0x0100
        /*00d6*/ 	.byte	0x08
	.zero		1


	//   ....[5]....
        /*00d8*/ 	.word	0x00000280
        /*00dc*/ 	.word	0x000000ff
        /*00e0*/ 	.word	0x00000028
        /*00e4*/ 	.short	0x0100
        /*00e6*/ 	.byte	0x08
	.zero		1


	//   ....[6]....
        /*00e8*/ 	.word	0x000006d0
        /*00ec*/ 	.word	0x000000ff
        /*00f0*/ 	.word	0x00000040
        /*00f4*/ 	.short	0x0100
        /*00f6*/ 	.byte	0x06
	.zero		1


	//   ....[7]....
        /*00f8*/ 	.word	0x00000760
        /*00fc*/ 	.word	0x000000ff
        /*0100*/ 	.word	0x00000048
        /*0104*/ 	.short	0x0100
        /*0106*/ 	.byte	0x06
	.zero		1


	//   ....[8]....
        /*0108*/ 	.word	0x00001490
        /*010c*/ 	.word	0x00000003
        /*0110*/ 	.word	0x00000000
        /*0114*/ 	.short	0x010a
        /*0116*/ 	.byte	0x3f
	.zero		1


	//   ....[9]....
        /*0118*/ 	.word	0x000014d0
        /*011c*/ 	.word	0x00000003
        /*0120*/ 	.word	0x00000000
        /*0124*/ 	.short	0x010a
        /*0126*/ 	.byte	0x3f
	.zero		1


	//   ....[10]....
        /*0128*/ 	.word	0x000018a0
        /*012c*/ 	.word	0x00000005
        /*0130*/ 	.word	0x00000000
        /*0134*/ 	.short	0x010a
        /*0136*/ 	.byte	0x3f
	.zero		1


	//   ....[11]....
        /*0138*/ 	.word	0x000018e0
        /*013c*/ 	.word	0x00000005
        /*0140*/ 	.word	0x00000000
        /*0144*/ 	.short	0x010a
        /*0146*/ 	.byte	0x3f
	.zero		1


	//   ....[12]....
        /*0148*/ 	.word	0x00001b40
        /*014c*/ 	.word	0x00000005
        /*0150*/ 	.word	0x00000000
        /*0154*/ 	.short	0x0101
        /*0156*/ 	.byte	0x3f
	.zero		1


	//   ....[13]....
        /*0158*/ 	.word	0x00001d60
        /*015c*/ 	.word	0x00000003
        /*0160*/ 	.word	0x00000000
        /*0164*/ 	.short	0x0101
        /*0166*/ 	.byte	0x3f
	.zero		1


	//   ....[14]....
        /*0168*/ 	.word	0x00004c20
        /*016c*/ 	.word	0x00000017
        /*0170*/ 	.word	0x00000018
        /*0174*/ 	.short	0x010a
        /*0176*/ 	.byte	0x3f
	.zero		1


	//   ....[15]....
        /*0178*/ 	.word	0x00004f90
        /*017c*/ 	.word	0x00000003
        /*0180*/ 	.word	0x00000048
        /*0184*/ 	.short	0x0101
        /*0186*/ 	.byte	0x3f
	.zero		1


	//   ....[16]....
        /*0188*/ 	.word	0x000056f0
        /*018c*/ 	.word	0x00000007
        /*0190*/ 	.word	0x00000000
        /*0194*/ 	.short	0x010a
        /*0196*/ 	.byte	0x3f
	.zero		1


	//   ....[17]....
        /*0198*/ 	.word	0x00005770
        /*019c*/ 	.word	0x00000006
        /*01a0*/ 	.word	0x00000000
        /*01a4*/ 	.short	0x010a
        /*01a6*/ 	.byte	0x3f
	.zero		1


	//   ....[18]....
        /*01a8*/ 	.word	0x00005800
        /*01ac*/ 	.word	0x00000003
        /*01b0*/ 	.word	0x00000000
        /*01b4*/ 	.short	0x010a
        /*01b6*/ 	.byte	0x3f
	.zero		1


	//   ....[19]....
        /*01b8*/ 	.word	0x00005860
        /*01bc*/ 	.word	0x00000003
        /*01c0*/ 	.word	0x00000000
        /*01c4*/ 	.short	0x010a
        /*01c6*/ 	.byte	0x3f
	.zero		1


	//   ....[20]....
        /*01c8*/ 	.word	0x000058b0
        /*01cc*/ 	.word	0x00000005
        /*01d0*/ 	.word	0x00000000
        /*01d4*/ 	.short	0x010a
        /*01d6*/ 	.byte	0x3f
	.zero		1


	//   ....[21]....
        /*01d8*/ 	.word	0x00005980
        /*01dc*/ 	.word	0x00000017
        /*01e0*/ 	.word	0x00000018
        /*01e4*/ 	.short	0x010a
        /*01e6*/ 	.byte	0x3f
	.zero		1


	//   ....[22]....
        /*01e8*/ 	.word	0x00005a50
        /*01ec*/ 	.word	0x00000007
        /*01f0*/ 	.word	0x00000000
        /*01f4*/ 	.short	0x010a
        /*01f6*/ 	.byte	0x3f
	.zero		1


	//   ....[23]....
        /*01f8*/ 	.word	0x00005aa0
        /*01fc*/ 	.word	0x00000006
        /*0200*/ 	.word	0x00000000
        /*0204*/ 	.short	0x010a
        /*0206*/ 	.byte	0x3f
	.zero		1


	//----- nvinfo : EIATTR_NUM_MBARRIERS
	.align		4
.L_35:
        /*0208*/ 	.byte	0x03, 0x38
        /*020a*/ 	.short	0x0008


	//----- nvinfo : EIATTR_EXIT_INSTR_OFFSETS
	.align		4
        /*020c*/ 	.byte	0x04, 0x1c
        /*020e*/ 	.short	(.L_37 - .L_36)


	//   ....[0]....
.L_36:
        /*0210*/ 	.word	0x00000930


	//   ....[1]....
        /*0214*/ 	.word	0x00001140


	//   ....[2]....
        /*0218*/ 	.word	0x00004320


	//   ....[3]....
        /*021c*/ 	.word	0x00004880


	//   ....[4]....
        /*0220*/ 	.word	0x00005850


	//----- nvinfo : EIATTR_MAX_THREADS
	.align		4
.L_37:
        /*0224*/ 	.byte	0x04, 0x05
        /*0226*/ 	.short	(.L_39 - .L_38)
.L_38:
        /*0228*/ 	.word	0x00000180
        /*022c*/ 	.word	0x00000001
        /*0230*/ 	.word	0x00000001


	//----- nvinfo : EIATTR_CRS_STACK_SIZE
	.align		4
.L_39:
        /*0234*/ 	.byte	0x04, 0x1e
        /*0236*/ 	.short	(.L_41 - .L_40)
.L_40:
        /*0238*/ 	.word	0x00000000


	//----- nvinfo : EIATTR_CBANK_PARAM_SIZE
	.align		4
.L_41:
        /*023c*/ 	.byte	0x03, 0x19
        /*023e*/ 	.short	0x0470


	//----- nvinfo : EIATTR_PARAM_CBANK
	.align		4
        /*0240*/ 	.byte	0x04, 0x0a
        /*0242*/ 	.short	(.L_43 - .L_42)
	.align		4
.L_42:
        /*0244*/ 	.word	index@(.nv.constant0._ZN7cutlass13device_kernelINS_4gemm6kernel13GemmUniversalIN4cute5tupleIJiiiiEEENS1_10collective13CollectiveMmaINS1_34MainloopSm90TmaGmmaWarpSpecializedILi3ENS5_IJNS4_1CILi2EEENSA_ILi1EEESC_EEENS1_35KernelTmaWarpSpecializedCooperativeEEENS5_IJNSA_ILi128EEENSA_ILi64EEESG_EEEaNS5_IJlSC_lEEEaSJ_NS4_8TiledMMAINS4_8MMA_AtomIJNS4_4SM904GMMA26MMA_64x64x32_S32S8S8_SS_TNEEEENS4_6LayoutISD_NS5_IJSC_NSA_ILi0EEESR_EEEEENS5_IJNS4_10UnderscoreESU_SU_EEEEENS4_13SM90_TMA_LOADENS4_14ComposedLayoutINS4_7SwizzleILi3ELi4ELi3EEENS4_18smem_ptr_flag_bitsILi8EEENSQ_INS5_IJNSA_ILi8EEESG_EEENS5_IJSG_SC_EEEEEEEvNS4_8identityENS4_23SM90_TMA_LOAD_MULTICASTES17_vS18_EENS_8epilogue10collective6detail29Sm90TmaWarpSpecializedAdapterINS1C_15DefaultEpilogueIaSJ_SJ_NS1B_6thread17LinearCombinationIaLi1EiiLNS1G_9ScaleType4KindE0ELNS_15FloatRoundStyleE2EaEENS1_15EpilogueDefaultEEEEEvvEEEEvNT_6ParamsE)
        /*0248*/ 	.short	0x0210
        /*024a*/ 	.short	0x0470


	//----- nvinfo : EIATTR_SW_WAR
	.align		4
.L_43:
        /*024c*/ 	.byte	0x04, 0x36
        /*024e*/ 	.short	(.L_45 - .L_44)
.L_44:
        /*0250*/ 	.word	0x00000008
.L_45:


//--------------------- .nv.callgraph             --------------------------
	.section	.nv.callgraph,"",@"SHT_CUDA_CALLGRAPH"
	.align	4
	.sectionentsize	8
	.align		4
        /*0000*/ 	.word	0x00000000
	.align		4
        /*0004*/ 	.word	0xffffffff
	.align		4
        /*0008*/ 	.word	index@(_ZN7cutlass13device_kernelINS_4gemm6kernel13GemmUniversalIN4cute5tupleIJiiiiEEENS1_10collective13CollectiveMmaINS1_34MainloopSm90TmaGmmaWarpSpecializedILi3ENS5_IJNS4_1CILi2EEENSA_ILi1EEESC_EEENS1_35KernelTmaWarpSpecializedCooperativeEEENS5_IJNSA_ILi128EEENSA_ILi64EEESG_EEEaNS5_IJlSC_lEEEaSJ_NS4_8TiledMMAINS4_8MMA_AtomIJNS4_4SM904GMMA26MMA_64x64x32_S32S8S8_SS_TNEEEENS4_6LayoutISD_NS5_IJSC_NSA_ILi0EEESR_EEEEENS5_IJNS4_10UnderscoreESU_SU_EEEEENS4_13SM90_TMA_LOADENS4_14ComposedLayoutINS4_7SwizzleILi3ELi4ELi3EEENS4_18smem_ptr_flag_bitsILi8EEENSQ_INS5_IJNSA_ILi8EEESG_EEENS5_IJSG_SC_EEEEEEEvNS4_8identityENS4_23SM90_TMA_LOAD_MULTICASTES17_vS18_EENS_8epilogue10collective6detail29Sm90TmaWarpSpecializedAdapterINS1C_15DefaultEpilogueIaSJ_SJ_NS1B_6thread17LinearCombinationIaLi1EiiLNS1G_9ScaleType4KindE0ELNS_15FloatRoundStyleE2EaEENS1_15EpilogueDefaultEEEEEvvEEEEvNT_6ParamsE)
	.align		4
        /*000c*/ 	.word	index@(__assertfail)
	.align		4
        /*0010*/ 	.word	0x00000000
	.align		4
        /*0014*/ 	.word	0xfffffffe
	.align		4
        /*0018*/ 	.word	0x00000000
	.align		4
        /*001c*/ 	.word	0xfffffffd
	.align		4
        /*0020*/ 	.word	0x00000000
	.align		4
        /*0024*/ 	.word	0xfffffffc


//--------------------- .nv.constant4             --------------------------
	.section	.nv.constant4,"a",@progbits
	.align	8
	.align		8
.nv.constant4:
        /*0000*/ 	.dword	__assertfail
	.align		8
        /*0008*/ 	.dword	__unnamed_1
	.align		8
        /*0010*/ 	.dword	_ZN39_INTERNAL_38a5fd53_4_k_cu_60e9e6fd_54344cuda3std3__45__cpo5beginE
	.align		8
        /*0018*/ 	.dword	_ZN39_INTERNAL_38a5fd53_4_k_cu_60e9e6fd_54344cuda3std3__45__cpo3endE
	.align		8
        /*0020*/ 	.dword	_ZN39_INTERNAL_38a5fd53_4_k_cu_60e9e6fd_54344cuda3std3__45__cpo6cbeginE
	.align		8
        /*0028*/ 	.dword	_ZN39_INTERNAL_38a5fd53_4_k_cu_60e9e6fd_54344cuda3std3__45__cpo4cendE
	.align		8
        /*0030*/ 	.dword	_ZN39_INTERNAL_38a5fd53_4_k_cu_60e9e6fd_54344cuda3std3__441_GLOBAL__N__38a5fd53_4_k_cu_60e9e6fd_54346ignoreE
	.align		8
        /*0038*/ 	.dword	_ZN39_INTERNAL_38a5fd53_4_k_cu_60e9e6fd_54344cuda3std3__419piecewise_constructE
	.align		8
        /*0040*/ 	.dword	_ZN39_INTERNAL_38a5fd53_4_k_cu_60e9e6fd_54344cuda3std3__48in_placeE
	.align		8
        /*0048*/ 	.dword	_ZN39_INTERNAL_38a5fd53_4_k_cu_60e9e6fd_54344cuda3std6ranges3__45__cpo4swapE
	.align		8
        /*0050*/ 	.dword	_ZN39_INTERNAL_38a5fd53_4_k_cu_60e9e6fd_54344cuda3std6ranges3__45__cpo9iter_moveE
	.align		8
        /*0058*/ 	.dword	_ZN39_INTERNAL_38a5fd53_4_k_cu_60e9e6fd_54344cute7productE
	.align		8
        /*0060*/ 	.dword	_ZN39_INTERNAL_38a5fd53_4_k_cu_60e9e6fd_54344cute1_E
	.align		8
        /*0068*/ 	.dword	$str$22
	.align		8
        /*0070*/ 	.dword	$str$23


//--------------------- .text._ZN7cutlass13device_kernelINS_4gemm6kernel13GemmUniversalIN4cute5tupleIJiiiiEEENS1_10collective13CollectiveMmaINS1_34MainloopSm90TmaGmmaWarpSpecializedILi3ENS5_IJNS4_1CILi2EEENSA_ILi1EEESC_EEENS1_35KernelTmaWarpSpecializedCooperativeEEENS5_IJNSA_ILi128EEENSA_ILi64EEESG_EEEaNS5_IJlSC_lEEEaSJ_NS4_8TiledMMAINS4_8MMA_AtomIJNS4_4SM904GMMA26MMA_64x64x32_S32S8S8_SS_TNEEEENS4_6LayoutISD_NS5_IJSC_NSA_ILi0EEESR_EEEEENS5_IJNS4_10UnderscoreESU_SU_EEEEENS4_13SM90_TMA_LOADENS4_14ComposedLayoutINS4_7SwizzleILi3ELi4ELi3EEENS4_18smem_ptr_flag_bitsILi8EEENSQ_INS5_IJNSA_ILi8EEESG_EEENS5_IJSG_SC_EEEEEEEvNS4_8identityENS4_23SM90_TMA_LOAD_MULTICASTES17_vS18_EENS_8epilogue10collective6detail29Sm90TmaWarpSpecializedAdapterINS1C_15DefaultEpilogueIaSJ_SJ_NS1B_6thread17LinearCombinationIaLi1EiiLNS1G_9ScaleType4KindE0ELNS_15FloatRoundStyleE2EaEENS1_15EpilogueDefaultEEEEEvvEEEEvNT_6ParamsE --------------------------
	.section	.text._ZN7cutlass13device_kernelINS_4gemm6kernel13GemmUniversalIN4cute5tupleIJiiiiEEENS1_10collective13CollectiveMmaINS1_34MainloopSm90TmaGmmaWarpSpecializedILi3ENS5_IJNS4_1CILi2EEENSA_ILi1EEESC_EEENS1_35KernelTmaWarpSpecializedCooperativeEEENS5_IJNSA_ILi128EEENSA_ILi64EEESG_EEEaNS5_IJlSC_lEEEaSJ_NS4_8TiledMMAINS4_8MMA_AtomIJNS4_4SM904GMMA26MMA_64x64x32_S32S8S8_SS_TNEEEENS4_6LayoutISD_NS5_IJSC_NSA_ILi0EEESR_EEEEENS5_IJNS4_10UnderscoreESU_SU_EEEEENS4_13SM90_TMA_LOADENS4_14ComposedLayoutINS4_7SwizzleILi3ELi4ELi3EEENS4_18smem_ptr_flag_bitsILi8EEENSQ_INS5_IJNSA_ILi8EEESG_EEENS5_IJSG_SC_EEEEEEEvNS4_8identityENS4_23SM90_TMA_LOAD_MULTICASTES17_vS18_EENS_8epilogue10collective6detail29Sm90TmaWarpSpecializedAdapterINS1C_15DefaultEpilogueIaSJ_SJ_NS1B_6thread17LinearCombinationIaLi1EiiLNS1G_9ScaleType4KindE0ELNS_15FloatRoundStyleE2EaEENS1_15EpilogueDefaultEEEEEvvEEEEvNT_6ParamsE,"ax",@progbits
	.align	128
.text._ZN7cutlass13device_kernelINS_4gemm6kernel13GemmUniversalIN4cute5tupleIJiiiiEEENS1_10collective13CollectiveMmaINS1_34MainloopSm90TmaGmmaWarpSpecializedILi3ENS5_IJNS4_1CILi2EEENSA_ILi1EEESC_EEENS1_35KernelTmaWarpSpecializedCooperativeEEENS5_IJNSA_ILi128EEENSA_ILi64EEESG_EEEaNS5_IJlSC_lEEEaSJ_NS4_8TiledMMAINS4_8MMA_AtomIJNS4_4SM904GMMA26MMA_64x64x32_S32S8S8_SS_TNEEEENS4_6LayoutISD_NS5_IJSC_NSA_ILi0EEESR_EEEEENS5_IJNS4_10UnderscoreESU_SU_EEEEENS4_13SM90_TMA_LOADENS4_14ComposedLayoutINS4_7SwizzleILi3ELi4ELi3EEENS4_18smem_ptr_flag_bitsILi8EEENSQ_INS5_IJNSA_ILi8EEESG_EEENS5_IJSG_SC_EEEEEEEvNS4_8identityENS4_23SM90_TMA_LOAD_MULTICASTES17_vS18_EENS_8epilogue10collective6detail29Sm90TmaWarpSpecializedAdapterINS1C_15DefaultEpilogueIaSJ_SJ_NS1B_6thread17LinearCombinationIaLi1EiiLNS1G_9ScaleType4KindE0ELNS_15FloatRoundStyleE2EaEENS1_15EpilogueDefaultEEEEEvvEEEEvNT_6ParamsE:
        .type           _ZN7cutlass13device_kernelINS_4gemm6kernel13GemmUniversalIN4cute5tupleIJiiiiEEENS1_10collective13CollectiveMmaINS1_34MainloopSm90TmaGmmaWarpSpecializedILi3ENS5_IJNS4_1CILi2EEENSA_ILi1EEESC_EEENS1_35KernelTmaWarpSpecializedCooperativeEEENS5_IJNSA_ILi128EEENSA_ILi64EEESG_EEEaNS5_IJlSC_lEEEaSJ_NS4_8TiledMMAINS4_8MMA_AtomIJNS4_4SM904GMMA26MMA_64x64x32_S32S8S8_SS_TNEEEENS4_6LayoutISD_NS5_IJSC_NSA_ILi0EEESR_EEEEENS5_IJNS4_10UnderscoreESU_SU_EEEEENS4_13SM90_TMA_LOADENS4_14ComposedLayoutINS4_7SwizzleILi3ELi4ELi3EEENS4_18smem_ptr_flag_bitsILi8EEENSQ_INS5_IJNSA_ILi8EEESG_EEENS5_IJSG_SC_EEEEEEEvNS4_8identityENS4_23SM90_TMA_LOAD_MULTICASTES17_vS18_EENS_8epilogue10collective6detail29Sm90TmaWarpSpecializedAdapterINS1C_15DefaultEpilogueIaSJ_SJ_NS1B_6thread17LinearCombinationIaLi1EiiLNS1G_9ScaleType4KindE0ELNS_15FloatRoundStyleE2EaEENS1_15EpilogueDefaultEEEEEvvEEEEvNT_6ParamsE,@function
        .size           _ZN7cutlass13device_kernelINS_4gemm6kernel13GemmUniversalIN4cute5tupleIJiiiiEEENS1_10collective13CollectiveMmaINS1_34MainloopSm90TmaGmmaWarpSpecializedILi3ENS5_IJNS4_1CILi2EEENSA_ILi1EEESC_EEENS1_35KernelTmaWarpSpecializedCooperativeEEENS5_IJNSA_ILi128EEENSA_ILi64EEESG_EEEaNS5_IJlSC_lEEEaSJ_NS4_8TiledMMAINS4_8MMA_AtomIJNS4_4SM904GMMA26MMA_64x64x32_S32S8S8_SS_TNEEEENS4_6LayoutISD_NS5_IJSC_NSA_ILi0EEESR_EEEEENS5_IJNS4_10UnderscoreESU_SU_EEEEENS4_13SM90_TMA_LOADENS4_14ComposedLayoutINS4_7SwizzleILi3ELi4ELi3EEENS4_18smem_ptr_flag_bitsILi8EEENSQ_INS5_IJNSA_ILi8EEESG_EEENS5_IJSG_SC_EEEEEEEvNS4_8identityENS4_23SM90_TMA_LOAD_MULTICASTES17_vS18_EENS_8epilogue10collective6detail29Sm90TmaWarpSpecializedAdapterINS1C_15DefaultEpilogueIaSJ_SJ_NS1B_6thread17LinearCombinationIaLi1EiiLNS1G_9ScaleType4KindE0ELNS_15FloatRoundStyleE2EaEENS1_15EpilogueDefaultEEEEEvvEEEEvNT_6ParamsE,(.L_x_137 - _ZN7cutlass13device_kernelINS_4gemm6kernel13GemmUniversalIN4cute5tupleIJiiiiEEENS1_10collective13CollectiveMmaINS1_34MainloopSm90TmaGmmaWarpSpecializedILi3ENS5_IJNS4_1CILi2EEENSA_ILi1EEESC_EEENS1_35KernelTmaWarpSpecializedCooperativeEEENS5_IJNSA_ILi128EEENSA_ILi64EEESG_EEEaNS5_IJlSC_lEEEaSJ_NS4_8TiledMMAINS4_8MMA_AtomIJNS4_4SM904GMMA26MMA_64x64x32_S32S8S8_SS_TNEEEENS4_6LayoutISD_NS5_IJSC_NSA_ILi0EEESR_EEEEENS5_IJNS4_10UnderscoreESU_SU_EEEEENS4_13SM90_TMA_LOADENS4_14ComposedLayoutINS4_7SwizzleILi3ELi4ELi3EEENS4_18smem_ptr_flag_bitsILi8EEENSQ_INS5_IJNSA_ILi8EEESG_EEENS5_IJSG_SC_EEEEEEEvNS4_8identityENS4_23SM90_TMA_LOAD_MULTICASTES17_vS18_EENS_8epilogue10collective6detail29Sm90TmaWarpSpecializedAdapterINS1C_15DefaultEpilogueIaSJ_SJ_NS1B_6thread17LinearCombinationIaLi1EiiLNS1G_9ScaleType4KindE0ELNS_15FloatRoundStyleE2EaEENS1_15EpilogueDefaultEEEEEvvEEEEvNT_6ParamsE)
        .other          _ZN7cutlass13device_kernelINS_4gemm6kernel13GemmUniversalIN4cute5tupleIJiiiiEEENS1_10collective13CollectiveMmaINS1_34MainloopSm90TmaGmmaWarpSpecializedILi3ENS5_IJNS4_1CILi2EEENSA_ILi1EEESC_EEENS1_35KernelTmaWarpSpecializedCooperativeEEENS5_IJNSA_ILi128EEENSA_ILi64EEESG_EEEaNS5_IJlSC_lEEEaSJ_NS4_8TiledMMAINS4_8MMA_AtomIJNS4_4SM904GMMA26MMA_64x64x32_S32S8S8_SS_TNEEEENS4_6LayoutISD_NS5_IJSC_NSA_ILi0EEESR_EEEEENS5_IJNS4_10UnderscoreESU_SU_EEEEENS4_13SM90_TMA_LOADENS4_14ComposedLayoutINS4_7SwizzleILi3ELi4ELi3EEENS4_18smem_ptr_flag_bitsILi8EEENSQ_INS5_IJNSA_ILi8EEESG_EEENS5_IJSG_SC_EEEEEEEvNS4_8identityENS4_23SM90_TMA_LOAD_MULTICASTES17_vS18_EENS_8epilogue10collective6detail29Sm90TmaWarpSpecializedAdapterINS1C_15DefaultEpilogueIaSJ_SJ_NS1B_6thread17LinearCombinationIaLi1EiiLNS1G_9ScaleType4KindE0ELNS_15FloatRoundStyleE2EaEENS1_15EpilogueDefaultEEEEEvvEEEEvNT_6ParamsE,@"STO_CUDA_ENTRY STV_DEFAULT"
_ZN7cutlass13device_kernelINS_4gemm6kernel13GemmUniversalIN4cute5tupleIJiiiiEEENS1_10collective13CollectiveMmaINS1_34MainloopSm90TmaGmmaWarpSpecializedILi3ENS5_IJNS4_1CILi2EEENSA_ILi1EEESC_EEENS1_35KernelTmaWarpSpecializedCooperativeEEENS5_IJNSA_ILi128EEENSA_ILi64EEESG_EEEaNS5_IJlSC_lEEEaSJ_NS4_8TiledMMAINS4_8MMA_AtomIJNS4_4SM904GMMA26MMA_64x64x32_S32S8S8_SS_TNEEEENS4_6LayoutISD_NS5_IJSC_NSA_ILi0EEESR_EEEEENS5_IJNS4_10UnderscoreESU_SU_EEEEENS4_13SM90_TMA_LOADENS4_14ComposedLayoutINS4_7SwizzleILi3ELi4ELi3EEENS4_18smem_ptr_flag_bitsILi8EEENSQ_INS5_IJNSA_ILi8EEESG_EEENS5_IJSG_SC_EEEEEEEvNS4_8identityENS4_23SM90_TMA_LOAD_MULTICASTES17_vS18_EENS_8epilogue10collective6detail29Sm90TmaWarpSpecializedAdapterINS1C_15DefaultEpilogueIaSJ_SJ_NS1B_6thread17LinearCombinationIaLi1EiiLNS1G_9ScaleType4KindE0ELNS_15FloatRoundStyleE2EaEENS1_15EpilogueDefaultEEEEEvvEEEEvNT_6ParamsE:
[----:B------:R-:W0:Y:S01]  /*0000*/  LDC R1, c[0x0][0x28] ;  /* 0x00000a00ff017b82 */ /* 0x000e220000000800 */
[----:B------:R-:W1:Y:S01]  /*0010*/  S2R R18, SR_TID.X ;  /* 0x0000000000127919 */ /* 0x000e620000002100 */
[----:B------:R-:W-:Y:S01]  /*0020*/  ELECT P0, URZ, PT ;  /* 0x00000000003f782f */ /* 0x000fe20003800000 */
[----:B------:R-:W-:Y:S01]  /*0030*/  BSSY B0, `(.L_x_0) ;  /* 0x000000f000007945 */ /* 0x000fe20003800000 */
[--C-:B-1----:R-:W-:Y:S02]  /*0040*/  SHF.R.U32.HI R0, RZ, 0x5, R18.reuse ;  /* 0x00000005ff007819 */ /* 0x102fe40000011612 */
[----:B------:R-:W-:-:S03]  /*0050*/  SHF.R.U32.HI R3, RZ, 0x7, R18 ;  /* 0x00000007ff037819 */ /* 0x000fc60000011612 */
[----:B------:R-:W1:Y:S04]  /*0060*/  SHFL.IDX PT, R2, R0, RZ, 0x1f ;  /* 0x00001fff00027589 */ /* 0x000e6800000e0000 */
[----:B------:R2:W3:Y:S01]  /*0070*/  SHFL.IDX PT, R5, R3, RZ, 0x1f ;  /* 0x00001fff03057589 */ /* 0x0004e200000e0000 */
[----:B-1----:R-:W-:-:S13]  /*0080*/  ISETP.NE.OR P0, PT, R2, RZ, !P0 ;  /* 0x000000ff0200720c */ /* 0x002fda0004705670 */
[----:B0-23--:R-:W-:Y:S05]  /*0090*/  @P0 BRA `(.L_x_1) ;  /* 0x0000000000200947 */ /* 0x00dfea0003800000 */
[----:B------:R-:W-:Y:S02]  /*00a0*/  ULDC.64 UR4, c[0x0][0x198] ;  /* 0x0000660000047ab9 */ /* 0x000fe40000000a00 */
[----:B------:R-:W-:Y:S02]  /*00b0*/  UIADD3 UR6, UP0, UR4, 0xf0, URZ ;  /* 0x000000f004067890 */ /* 0x000fe4000ff1e03f */
[----:B------:R-:W-:Y:S02]  /*00c0*/  UIADD3 UR4, UP1, UR4, 0x1f0, URZ ;  /* 0x000001f004047890 */ /* 0x000fe4000ff3e03f */
[----:B------:R-:W-:Y:S02]  /*00d0*/  UIADD3.X UR7, URZ, UR5, URZ, UP0, !UPT ;  /* 0x000000053f077290 */ /* 0x000fe400087fe43f */
[----:B------:R-:W-:-:S07]  /*00e0*/  UIADD3.X UR5, URZ, UR5, URZ, UP1, !UPT ;  /* 0x000000053f057290 */ /* 0x000fce0008ffe43f */
[----:B------:R0:W-:Y:S02]  /*00f0*/  UTMACCTL.PF [UR6] ;  /* 0x00000000060079b9 */ /* 0x0001e40008040000 */
[----:B------:R0:W-:Y:S02]  /*0100*/  UTMACCTL.PF [UR4] ;  /* 0x00000000040079b9 */ /* 0x0001e40008040000 */
[----:B0-----:R-:W-:Y:S01]  /*0110*/  NOP ;  /* 0x0000000000007918 */ /* 0x001fe20000000000 */
.L_x_1:
[----:B------:R-:W-:Y:S05]  /*0120*/  BSYNC B0 ;  /* 0x0000000000007941 */ /* 0x000fea0003800000 */
.L_x_0:
[----:B------:R-:W0:Y:S02]  /*0130*/  SHFL.IDX PT, R3, R0, RZ, 0x1f ;  /* 0x00001fff00037589 */ /* 0x000e2400000e0000 */
[----:B0-----:R-:W-:-:S13]  /*0140*/  ISETP.NE.AND P0, PT, R3, RZ, PT ;  /* 0x000000ff0300720c */ /* 0x001fda0003f05270 */
[----:B------:R-:W-:Y:S05]  /*0150*/  @P0 BRA `(.L_x_2) ;  /* 0x0000000000500947 */ /* 0x000fea0003800000 */
[----:B------:R-:W0:Y:S01]  /*0160*/  S2UR UR8, SR_CgaCtaId ;  /* 0x00000000000879c3 */ /* 0x000e220000008800 */
[----:B------:R-:W-:Y:S01]  /*0170*/  UMOV UR4, 0x400 ;  /* 0x0000040000047882 */ /* 0x000fe20000000000 */
[----:B------:R-:W-:Y:S01]  /*0180*/  UMOV UR5, 0x1 ;  /* 0x0000000100057882 */ /* 0x000fe20000000000 */
[----:B------:R-:W-:Y:S01]  /*0190*/  UMOV UR6, 0x4 ;  /* 0x0000000400067882 */ /* 0x000fe20000000000 */
[----:B------:R-:W-:Y:S01]  /*01a0*/  ELECT P0, URZ, PT ;  /* 0x00000000003f782f */ /* 0x000fe20003800000 */
[----:B------:R-:W-:-:S04]  /*01b0*/  UIADD3 UR6, -UR6, 0x100000, URZ ;  /* 0x0010000006067890 */ /* 0x000fc8000fffe13f */
[----:B------:R-:W-:Y:S02]  /*01c0*/  USHF.L.U32 UR7, UR6, 0xb, URZ ;  /* 0x0000000b06077899 */ /* 0x000fe4000800063f */
[----:B------:R-:W-:Y:S02]  /*01d0*/  USHF.L.U32 UR6, UR6, 0x1, URZ ;  /* 0x0000000106067899 */ /* 0x000fe4000800063f */
[----:B0-----:R-:W-:Y:S02]  /*01e0*/  ULEA UR8, UR8, UR4, 0x18 ;  /* 0x0000000408087291 */ /* 0x001fe4000f8ec03f */
[----:B------:R-:W-:-:S04]  /*01f0*/  UIADD3 UR4, -UR5, 0x100000, URZ ;  /* 0x0010000005047890 */ /* 0x000fc8000fffe13f */
[----:B------:R-:W-:Y:S02]  /*0200*/  USHF.L.U32 UR5, UR4, 0xb, URZ ;  /* 0x0000000b04057899 */ /* 0x000fe4000800063f */
[----:B------:R-:W-:Y:S01]  /*0210*/  USHF.L.U32 UR4, UR4, 0x1, URZ ;  /* 0x0000000104047899 */ /* 0x000fe2000800063f */
[----:B------:R-:W0:Y:S11]  /*0220*/  FENCE.VIEW.ASYNC.S ;  /* 0x00000000000073c6 */ /* 0x000e360000000000 */
[----:B0-----:R0:W1:Y:S01]  /*0230*/  SYNCS.EXCH.64 URZ, [UR8], UR4 ;  /* 0x00000004083f75b2 */ /* 0x0010620008000100 */
[----:B------:R0:W2:Y:S01]  /*0240*/  SYNCS.EXCH.64 URZ, [UR8+0x18], UR6 ;  /* 0x00001806083f75b2 */ /* 0x0000a20008000100 */
[----:B------:R0:W3:Y:S01]  /*0250*/  SYNCS.EXCH.64 URZ, [UR8+0x8], UR4 ;  /* 0x00000804083f75b2 */ /* 0x0000e20008000100 */
[----:B------:R0:W4:Y:S01]  /*0260*/  SYNCS.EXCH.64 URZ, [UR8+0x20], UR6 ;  /* 0x00002006083f75b2 */ /* 0x0001220008000100 */
[----:B------:R0:W0:Y:S01]  /*0270*/  SYNCS.EXCH.64 URZ, [UR8+0x10], UR4 ;  /* 0x00001004083f75b2 */ /* 0x0000220008000100 */
[----:B------:R0:W0:Y:S01]  /*0280*/  SYNCS.EXCH.64 URZ, [UR8+0x28], UR6 ;  /* 0x00002806083f75b2 */ /* 0x0000220008000100 */
[----:B------:R-:W-:Y:S01]  /*0290*/  NOP ;  /* 0x0000000000007918 */ /* 0x000fe20000000000 */
.L_x_2:
[----:B------:R-:W-:Y:S01]  /*02a0*/  SHF.R.S32.HI R7, RZ, 0x1f, R18 ;  /* 0x0000001fff077819 */ /* 0x000fe20000011412 */
[----:B------:R-:W5:Y:S01]  /*02b0*/  SHFL.IDX PT, R0, R0, RZ, 0x1f ;  /* 0x00001fff00007589 */ /* 0x000f6200000e0000 */
[----:B0-----:R-:W0:Y:S01]  /*02c0*/  S2UR UR8, SR_CTAID.X ;  /* 0x00000000000879c3 */ /* 0x001e220000002500 */
[----:B------:R-:W-:Y:S02]  /*02d0*/  ELECT P0, URZ, PT ;  /* 0x00000000003f782f */ /* 0x000fe40003800000 */
[----:B------:R-:W-:Y:S01]  /*02e0*/  LEA.HI R7, R7, R18, RZ, 0x7 ;  /* 0x0000001207077211 */ /* 0x000fe200078f38ff */
[----:B------:R-:W1:Y:S01]  /*02f0*/  S2R R4, SR_CTAID.Y ;  /* 0x0000000000047919 */ /* 0x000e620000002600 */
[----:B------:R-:W-:Y:S01]  /*0300*/  SHF.R.S32.HI R8, RZ, 0x1f, R3 ;  /* 0x0000001fff087819 */ /* 0x000fe20000011403 */
[----:B------:R-:W-:Y:S01]  /*0310*/  ULDC UR4, c[0x0][0x150] ;  /* 0x0000540000047ab9 */ /* 0x000fe20000000800 */
[----:B------:R-:W-:Y:S01]  /*0320*/  LOP3.LUT R7, R7, 0xffffff80, RZ, 0xc0, !PT ;  /* 0xffffff8007077812 */ /* 0x000fe200078ec0ff */
[----:B------:R-:W-:Y:S01]  /*0330*/  NOP ;  /* 0x0000000000007918 */ /* 0x000fe20000000000 */
[----:B------:R-:W-:Y:S01]  /*0340*/  LEA.HI R8, R8, R3, RZ, 0x2 ;  /* 0x0000000308087211 */ /* 0x000fe200078f10ff */
[----:B------:R-:W2:Y:S01]  /*0350*/  LDC R10, c[0x0][0x144] ;  /* 0x00005100ff0a7b82 */ /* 0x000ea20000000800 */
[----:B------:R-:W-:Y:S01]  /*0360*/  NOP ;  /* 0x0000000000007918 */ /* 0x000fe20000000000 */
[----:B------:R-:W-:Y:S01]  /*0370*/  IMAD.IADD R6, R18, 0x1, -R7 ;  /* 0x0000000112067824 */ /* 0x000fe200078e0a07 */
[----:B------:R-:W-:Y:S01]  /*0380*/  LOP3.LUT R8, R8, 0x3ffffffc, RZ, 0xc0, !PT ;  /* 0x3ffffffc08087812 */ /* 0x000fe200078ec0ff */
[----:B------:R-:W-:Y:S01]  /*0390*/  IMAD.MOV.U32 R23, RZ, RZ, 0x1 ;  /* 0x00000001ff177424 */ /* 0x000fe200078e00ff */
[----:B------:R-:W-:-:S02]  /*03a0*/  ISETP.NE.AND P3, PT, R5, RZ, PT ;  /* 0x000000ff0500720c */ /* 0x000fc40003f65270 */
[----:B------:R-:W-:Y:S01]  /*03b0*/  SHF.R.S32.HI R7, RZ, 0x1f, R6 ;  /* 0x0000001fff077819 */ /* 0x000fe20000011406 */
[----:B------:R-:W-:Y:S01]  /*03c0*/  IMAD.IADD R8, R3, 0x1, -R8 ;  /* 0x0000000103087824 */ /* 0x000fe200078e0a08 */
[----:B------:R-:W3:Y:S02]  /*03d0*/  LDC R13, c[0x0][0x140] ;  /* 0x00005000ff0d7b82 */ /* 0x000ee40000000800 */
[----:B------:R-:W-:Y:S02]  /*03e0*/  LEA.HI R7, R7, R6, RZ, 0x3 ;  /* 0x0000000607077211 */ /* 0x000fe400078f18ff */
[----:B-----5:R-:W-:Y:S02]  /*03f0*/  ISETP.NE.OR P0, PT, R0, RZ, !P0 ;  /* 0x000000ff0000720c */ /* 0x020fe40004705670 */
[--C-:B------:R-:W-:Y:S02]  /*0400*/  SHF.R.S32.HI R0, RZ, 0x3, R7.reuse ;  /* 0x00000003ff007819 */ /* 0x100fe40000011407 */
[----:B------:R-:W-:-:S02]  /*0410*/  SHF.R.S32.HI R7, RZ, 0x1f, R7 ;  /* 0x0000001fff077819 */ /* 0x000fc40000011407 */
[----:B0-----:R-:W-:Y:S02]  /*0420*/  I2FP.F32.U32 R9, UR8 ;  /* 0x0000000800097c45 */ /* 0x001fe40008201000 */
[----:B------:R-:W-:-:S03]  /*0430*/  LEA.HI R7, R7, R0, RZ, 0x2 ;  /* 0x0000000007077211 */ /* 0x000fc600078f10ff */
[----:B------:R-:W-:Y:S01]  /*0440*/  FMUL R9, R9, UR4 ;  /* 0x0000000409097c20 */ /* 0x000fe20008400000 */
[----:B------:R-:W-:Y:S01]  /*0450*/  LOP3.LUT R7, R7, 0xfffffffc, RZ, 0xc0, !PT ;  /* 0xfffffffc07077812 */ /* 0x000fe200078ec0ff */
[----:B------:R-:W-:Y:S01]  /*0460*/  VOTEU.ALL UP0, P0 ;  /* 0x00000000003f7886 */ /* 0x000fe20000000000 */
[----:B-1----:R-:W-:Y:S01]  /*0470*/  I2FP.F32.U32 R3, R4 ;  /* 0x0000000400037245 */ /* 0x002fe20000201000 */
[----:B------:R-:W-:Y:S01]  /*0480*/  ULDC UR4, c[0x0][0x154] ;  /* 0x0000550000047ab9 */ /* 0x000fe20000000800 */
[----:B------:R-:W-:Y:S01]  /*0490*/  VOTEU.ALL UP1, P0 ;  /* 0x00000000003f7886 */ /* 0x000fe20000020000 */
[----:B------:R-:W0:Y:S01]  /*04a0*/  F2I.U32.TRUNC.NTZ R9, R9 ;  /* 0x0000000900097305 */ /* 0x000e22000020f000 */
[----:B------:R-:W-:Y:S01]  /*04b0*/  IMAD.IADD R7, R0, 0x1, -R7 ;  /* 0x0000000100077824 */ /* 0x000fe200078e0a07 */
[----:B------:R-:W1:Y:S01]  /*04c0*/  @!UP0 S2UR UR7, SR_CgaCtaId ;  /* 0x00000000000789c3 */ /* 0x000e620000008800 */
[----:B------:R-:W-:Y:S01]  /*04d0*/  FMUL R12, R3, UR4 ;  /* 0x00000004030c7c20 */ /* 0x000fe20008400000 */
[----:B------:R-:W-:Y:S01]  /*04e0*/  UMOV UR4, 0x20 ;  /* 0x0000002000047882 */ /* 0x000fe20000000000 */
[----:B------:R-:W-:Y:S01]  /*04f0*/  IMAD R8, R8, 0x4, R7 ;  /* 0x0000000408087824 */ /* 0x000fe200078e0207 */
[----:B------:R-:W-:Y:S01]  /*0500*/  @!UP0 UMOV UR6, 0x400 ;  /* 0x0000040000068882 */ /* 0x000fe20000000000 */
[----:B------:R-:W-:-:S04]  /*0510*/  @!UP0 UIADD3 UR4, -UR4, 0x100000, URZ ;  /* 0x0010000004048890 */ /* 0x000fc8000fffe13f */
[----:B------:R-:W-:Y:S02]  /*0520*/  @!UP0 USHF.L.U32 UR5, UR4, 0xb, URZ ;  /* 0x0000000b04058899 */ /* 0x000fe4000800063f */
[----:B------:R-:W-:Y:S01]  /*0530*/  @!UP0 USHF.L.U32 UR4, UR4, 0x1, URZ ;  /* 0x0000000104048899 */ /* 0x000fe2000800063f */
[----:B---3--:R-:W-:Y:S01]  /*0540*/  ISETP.EQ.U32.AND P2, PT, R13, 0x1, PT ;  /* 0x000000010d00780c */ /* 0x008fe20003f42070 */
[----:B------:R-:W3:Y:S01]  /*0550*/  F2I.U32.TRUNC.NTZ R12, R12 ;  /* 0x0000000c000c7305 */ /* 0x000ee2000020f000 */
[----:B------:R-:W-:Y:S01]  /*0560*/  LEA.HI R0, R8, R8, RZ, 0x1 ;  /* 0x0000000808007211 */ /* 0x000fe200078f08ff */
[----:B------:R-:W5:Y:S03]  /*0570*/  LDC R7, c[0x0][0x148] ;  /* 0x00005200ff077b82 */ /* 0x000f660000000800 */
[----:B------:R-:W-:Y:S01]  /*0580*/  LOP3.LUT R11, R0, 0xfffffffe, RZ, 0xc0, !PT ;  /* 0xfffffffe000b7812 */ /* 0x000fe200078ec0ff */
[----:B0-----:R-:W-:Y:S01]  /*0590*/  IMAD.MOV R15, RZ, RZ, -R9 ;  /* 0x000000ffff0f7224 */ /* 0x001fe200078e0a09 */
[----:B------:R-:W-:-:S03]  /*05a0*/  SHF.R.S32.HI R9, RZ, 0x1f, R2 ;  /* 0x0000001fff097819 */ /* 0x000fc60000011402 */
[----:B--2---:R-:W-:Y:S01]  /*05b0*/  IMAD R3, R10, R15, UR8 ;  /* 0x000000080a037e24 */ /* 0x004fe2000f8e020f */
[----:B------:R-:W-:Y:S01]  /*05c0*/  LEA.HI R9, R9, R2, RZ, 0x2 ;  /* 0x0000000209097211 */ /* 0x000fe200078f10ff */
[C---:B------:R-:W-:Y:S02]  /*05d0*/  IMAD.IADD R0, R8.reuse, 0x1, -R11 ;  /* 0x0000000108007824 */ /* 0x040fe400078e0a0b */
[----:B------:R-:W-:Y:S01]  /*05e0*/  IMAD.SHL.U32 R11, R8, 0x4, RZ ;  /* 0x00000004080b7824 */ /* 0x000fe200078e00ff */
[----:B------:R-:W-:Y:S01]  /*05f0*/  LOP3.LUT R9, R9, 0xfffffffc, RZ, 0xc0, !PT ;  /* 0xfffffffc09097812 */ /* 0x000fe200078ec0ff */
[----:B---3--:R-:W-:Y:S01]  /*0600*/  IMAD.MOV R24, RZ, RZ, -R12 ;  /* 0x000000ffff187224 */ /* 0x008fe200078e0a0c */
[----:B------:R-:W-:Y:S01]  /*0610*/  ISETP.NE.AND P4, PT, R0, R3, PT ;  /* 0x000000030000720c */ /* 0x000fe20003f85270 */
[----:B-1----:R-:W-:Y:S01]  /*0620*/  @!UP0 ULEA UR6, UR7, UR6, 0x18 ;  /* 0x0000000607068291 */ /* 0x002fe2000f8ec03f */
[----:B------:R-:W-:Y:S01]  /*0630*/  LOP3.LUT R22, R8, 0xc, R11, 0x78, !PT ;  /* 0x0000000c08167812 */ /* 0x000fe200078e780b */
[----:B------:R-:W-:Y:S01]  /*0640*/  IMAD.IADD R0, R2, 0x1, -R9 ;  /* 0x0000000102007824 */ /* 0x000fe200078e0a09 */
[----:B------:R-:W-:Y:S01]  /*0650*/  VOTEU.ALL UP0, P0 ;  /* 0x00000000003f7886 */ /* 0x000fe20000000000 */
[----:B------:R-:W-:Y:S01]  /*0660*/  LOP3.LUT P0, RZ, R6, 0x7, RZ, 0xc0, !PT ;  /* 0x0000000706ff7812 */ /* 0x000fe2000780c0ff */
[----:B------:R-:W-:-:S02]  /*0670*/  VIADD R6, R5, 0xffffffff ;  /* 0xffffffff05067836 */ /* 0x000fc40000000000 */
[----:B------:R-:W-:Y:S01]  /*0680*/  ISETP.NE.AND P1, PT, R0, 0x3, PT ;  /* 0x000000030000780c */ /* 0x000fe20003f25270 */
[----:B-----5:R-:W-:Y:S01]  /*0690*/  IMAD R9, R7, R24, R4 ;  /* 0x0000001807097224 */ /* 0x020fe200078e0204 */
[----:B------:R-:W-:Y:S02]  /*06a0*/  ISETP.LT.U32.AND P0, PT, R22, 0x2, !P0 ;  /* 0x000000021600780c */ /* 0x000fe40004701070 */
[----:B------:R-:W-:Y:S01]  /*06b0*/  ISETP.EQ.OR P1, PT, R0, RZ, !P1 ;  /* 0x000000ff0000720c */ /* 0x000fe20004f22670 */
[----:B------:R-:W0:Y:S02]  /*06c0*/  FENCE.VIEW.ASYNC.S ;  /* 0x00000000000073c6 */ /* 0x000e240000000000 */
[----:B0-----:R0:W1:Y:S01]  /*06d0*/  @!UP0 SYNCS.EXCH.64 URZ, [UR6+0x40], UR4 ;  /* 0x00004004063f85b2 */ /* 0x0010620008000100 */
[----:B------:R-:W-:Y:S02]  /*06e0*/  @P4 LEA.HI R2, R22, R22, RZ, 0x1 ;  /* 0x0000001616024211 */ /* 0x000fe400078f08ff */
[----:B------:R-:W-:-:S02]  /*06f0*/  ISETP.EQ.AND P1, PT, R5, RZ, P1 ;  /* 0x000000ff0500720c */ /* 0x000fc40000f22270 */
[----:B------:R-:W-:Y:S02]  /*0700*/  @P4 SHF.R.S32.HI R2, RZ, 0x1, R2 ;  /* 0x00000001ff024819 */ /* 0x000fe40000011402 */
[----:B------:R-:W-:Y:S02]  /*0710*/  ISETP.GE.U32.AND P6, PT, R6, 0x2, PT ;  /* 0x000000020600780c */ /* 0x000fe40003fc6070 */
[----:B------:R-:W-:Y:S02]  /*0720*/  @P4 ISETP.NE.AND P5, PT, R2, R9, PT ;  /* 0x000000090200420c */ /* 0x000fe40003fa5270 */
[----:B------:R-:W-:Y:S02]  /*0730*/  SEL R2, RZ, 0x1, !P0 ;  /* 0x00000001ff027807 */ /* 0x000fe40004000000 */
[----:B------:R-:W-:Y:S02]  /*0740*/  @P4 SEL R23, RZ, 0x1, P5 ;  /* 0x00000001ff174807 */ /* 0x000fe40002800000 */
[----:B------:R-:W-:Y:S01]  /*0750*/  SEL R19, RZ, 0x1, !P1 ;  /* 0x00000001ff137807 */ /* 0x000fe20004800000 */
[----:B------:R0:W2:Y:S01]  /*0760*/  @!UP1 SYNCS.EXCH.64 URZ, [UR6+0x48], UR4 ;  /* 0x00004804063f95b2 */ /* 0x0000a20008000100 */
[----:B------:R-:W-:Y:S01]  /*0770*/  LOP3.LUT R23, R23, R2, RZ, 0xc0, !PT ;  /* 0x0000000217177212 */ /* 0x000fe200078ec0ff */
[----:B------:R-:W-:Y:S01]  /*0780*/  NOP ;  /* 0x0000000000007918 */ /* 0x000fe20000000000 */
[----:B------:R-:W-:Y:S01]  /*0790*/  SEL R19, R19, 0x2, P6 ;  /* 0x0000000213137807 */ /* 0x000fe20003000000 */
[----:B------:R-:W-:Y:S06]  /*07a0*/  @!P2 BRA `(.L_x_3) ;  /* 0x000000000008a947 */ /* 0x000fec0003800000 */
[----:B-12-4-:R-:W-:Y:S01]  /*07b0*/  UCGABAR_ARV ;  /* 0x00000000000079c7 */ /* 0x016fe20008000000 */
[----:B------:R-:W-:Y:S05]  /*07c0*/  BRA `(.L_x_4) ;  /* 0x0000000000047947 */ /* 0x000fea0003800000 */
.L_x_3:
[----:B-12-4-:R-:W-:Y:S01]  /*07d0*/  NOP ;  /* 0x0000000000007918 */ /* 0x016fe20000000000 */
.L_x_4:
[----:B------:R-:W1:Y:S01]  /*07e0*/  LDC R2, c[0x0][0x65c] ;  /* 0x00019700ff027b82 */ /* 0x000e620000000800 */
[----:B------:R-:W-:Y:S02]  /*07f0*/  IMAD.U32 R8, RZ, RZ, UR8 ;  /* 0x00000008ff087e24 */ /* 0x000fe4000f8e00ff */
[----:B------:R-:W-:Y:S01]  /*0800*/  IMAD.MOV.U32 R9, RZ, RZ, RZ ;  /* 0x000000ffff097224 */ /* 0x000fe200078e00ff */
[----:B-1----:R-:W-:-:S04]  /*0810*/  ISETP.NE.AND P1, PT, R2, 0x1, PT ;  /* 0x000000010200780c */ /* 0x002fc80003f25270 */
[----:B------:R-:W-:-:S09]  /*0820*/  P2R R5, PR, RZ, 0x2 ;  /* 0x00000002ff057803 */ /* 0x000fd20000000000 */
[----:B------:R-:W1:Y:S01]  /*0830*/  @P1 LDC R17, c[0x0][0x10] ;  /* 0x00000400ff111b82 */ /* 0x000e620000000800 */
[----:B------:R-:W-:Y:S02]  /*0840*/  @P1 IMAD.MOV.U32 R5, RZ, RZ, RZ ;  /* 0x000000ffff051224 */ /* 0x000fe400078e00ff */
[----:B------:R-:W-:-:S05]  /*0850*/  @P1 IMAD.MOV.U32 R13, RZ, RZ, RZ ;  /* 0x000000ffff0d1224 */ /* 0x000fca00078e00ff */
[----:B------:R-:W2:Y:S01]  /*0860*/  @!P1 LDC R11, c[0x0][0xc] ;  /* 0x00000300ff0b9b82 */ /* 0x000ea20000000800 */
[----:B-1----:R-:W-:-:S04]  /*0870*/  @P1 IMAD.WIDE.U32 R16, R17, UR8, R4 ;  /* 0x0000000811101c25 */ /* 0x002fc8000f8e0004 */
[----:B------:R-:W-:Y:S02]  /*0880*/  @P1 IMAD.IADD R17, R17, 0x1, R13 ;  /* 0x0000000111111824 */ /* 0x000fe400078e020d */
[----:B--2---:R-:W-:-:S04]  /*0890*/  @!P1 IMAD.WIDE.U32 R8, R4, R11, R8 ;  /* 0x0000000b04089225 */ /* 0x004fc800078e0008 */
[----:B------:R-:W-:Y:S02]  /*08a0*/  @!P1 IMAD.MOV.U32 R16, RZ, RZ, R8 ;  /* 0x000000ffff109224 */ /* 0x000fe400078e0008 */
[----:B------:R-:W-:Y:S01]  /*08b0*/  @!P1 IMAD.MOV.U32 R17, RZ, RZ, R9 ;  /* 0x000000ffff119224 */ /* 0x000fe200078e0009 */
[----:B------:R-:W-:Y:S06]  /*08c0*/  @!P2 BRA `(.L_x_5) ;  /* 0x00000000000ca947 */ /* 0x000fec0003800000 */
[----:B------:R-:W-:Y:S01]  /*08d0*/  UCGABAR_WAIT ;  /* 0x0000000000007dc7 */ /* 0x000fe20008000000 */
[----:B------:R-:W-:Y:S01]  /*08e0*/  CCTL.IVALL ;  /* 0x00000000ff00798f */ /* 0x000fe20002000000 */
[----:B------:R-:W-:Y:S05]  /*08f0*/  BRA `(.L_x_6) ;  /* 0x0000000000047947 */ /* 0x000fea0003800000 */
.L_x_5:
[----:B------:R-:W-:Y:S06]  /*0900*/  BAR.SYNC.DEFER_BLOCKING 0x0 ;  /* 0x0000000000007b1d */ /* 0x000fec0000010000 */
.L_x_6:
[----:B------:R-:W-:Y:S05]  /*0910*/  @!P3 BRA `(.L_x_7) ;  /* 0x000000380084b947 */ /* 0x000fea0003800000 */
[----:B------:R-:W-:-:S13]  /*0920*/  ISETP.GT.U32.AND P0, PT, R6, 0x1, PT ;  /* 0x000000010600780c */ /* 0x000fda0003f04070 */
[----:B0-----:R-:W-:Y:S05]  /*0930*/  @P0 EXIT ;  /* 0x000000000000094d */ /* 0x001fea0003800000 */
[----:B------:R-:W-:Y:S01]  /*0940*/  ULDC.64 UR4, c[0x0][0x650] ;  /* 0x0001940000047ab9 */ /* 0x000fe20000000a00 */
[----:B------:R-:W-:Y:S01]  /*0950*/  PRMT R0, RZ, 0x7610, R0 ;  /* 0x00007610ff007816 */ /* 0x000fe20000000000 */
[----:B------:R-:W-:Y:S01]  /*0960*/  IMAD.MOV.U32 R59, RZ, RZ, -0x1 ;  /* 0xffffffffff3b7424 */ /* 0x000fe200078e00ff */
[----:B------:R-:W-:Y:S01]  /*0970*/  ISETP.GE.U32.AND P0, PT, R16, UR4, PT ;  /* 0x0000000410007c0c */ /* 0x000fe2000bf06070 */
[----:B------:R-:W-:Y:S02]  /*0980*/  IMAD.MOV.U32 R60, RZ, RZ, -0x1 ;  /* 0xffffffffff3c7424 */ /* 0x000fe400078e00ff */
[----:B------:R-:W-:Y:S01]  /*0990*/  IMAD.MOV.U32 R61, RZ, RZ, -0x1 ;  /* 0xffffffffff3d7424 */ /* 0x000fe200078e00ff */
[----:B------:R-:W-:-:S13]  /*09a0*/  ISETP.GE.U32.AND.EX P0, PT, R17, UR5, PT, P0 ;  /* 0x0000000511007c0c */ /* 0x000fda000bf06100 */
[----:B------:R-:W-:Y:S05]  /*09b0*/  @P0 BRA `(.L_x_8) ;  /* 0x0000000400280947 */ /* 0x000fea0003800000 */
[----:B------:R-:W0:Y:S01]  /*09c0*/  LDC.64 R20, c[0x0][0x628] ;  /* 0x00018a00ff147b82 */ /* 0x000e220000000a00 */
[----:B------:R-:W-:Y:S02]  /*09d0*/  IMAD.MOV.U32 R8, RZ, RZ, R16 ;  /* 0x000000ffff087224 */ /* 0x000fe400078e0010 */
[----:B------:R-:W-:-:S05]  /*09e0*/  IMAD.MOV.U32 R9, RZ, RZ, R17 ;  /* 0x000000ffff097224 */ /* 0x000fca00078e0011 */
[----:B------:R-:W1:Y:S08]  /*09f0*/  LDC R0, c[0x0][0x630] ;  /* 0x00018c00ff007b82 */ /* 0x000e700000000800 */
[----:B------:R-:W2:Y:S01]  /*0a00*/  LDC.64 R26, c[0x0][0x620] ;  /* 0x00018800ff1a7b82 */ /* 0x000ea20000000a00 */
[----:B0-----:R-:W-:-:S04]  /*0a10*/  ISETP.NE.U32.AND P0, PT, R20, RZ, PT ;  /* 0x000000ff1400720c */ /* 0x001fc80003f05070 */
[----:B------:R-:W-:-:S13]  /*0a20*/  ISETP.NE.AND.EX P0, PT, R21, RZ, PT, P0 ;  /* 0x000000ff1500720c */ /* 0x000fda0003f05300 */
[----:B-12---:R-:W-:Y:S05]  /*0a30*/  @!P0 BRA `(.L_x_9) ;  /* 0x0000000000288947 */ /* 0x006fea0003800000 */
[----:B------:R-:W0:Y:S02]  /*0a40*/  LDC R13, c[0x0][0x634] ;  /* 0x00018d00ff0d7b82 */ /* 0x000e240000000800 */
[----:B0-----:R-:W-:-:S05]  /*0a50*/  IADD3 R13, P0, R16, R13, RZ ;  /* 0x0000000d100d7210 */ /* 0x001fca0007f1e0ff */
[----:B------:R-:W-:-:S04]  /*0a60*/  IMAD.X R15, RZ, RZ, R17, P0 ;  /* 0x000000ffff0f7224 */ /* 0x000fc800000e0611 */
[----:B------:R-:W-:-:S04]  /*0a70*/  IMAD.WIDE.U32 R8, R15, R20, RZ ;  /* 0x000000140f087225 */ /* 0x000fc800078e00ff */
[----:B------:R-:W-:-:S04]  /*0a80*/  IMAD.WIDE.U32 R10, P0, R13, R21, R8 ;  /* 0x000000150d0a7225 */ /* 0x000fc80007800008 */
[----:B------:R-:W-:-:S04]  /*0a90*/  IMAD.WIDE.U32 R8, R13, R20, RZ ;  /* 0x000000140d087225 */ /* 0x000fc800078e00ff */
[----:B------:R-:W-:Y:S01]  /*0aa0*/  IMAD.X R13, RZ, RZ, RZ, P0 ;  /* 0x000000ffff0d7224 */ /* 0x000fe200000e06ff */
[----:B------:R-:W-:Y:S01]  /*0ab0*/  IADD3 RZ, P0, R9, R10, RZ ;  /* 0x0000000a09ff7210 */ /* 0x000fe20007f1e0ff */
[----:B------:R-:W-:-:S04]  /*0ac0*/  IMAD.MOV.U32 R12, RZ, RZ, R11 ;  /* 0x000000ffff0c7224 */ /* 0x000fc800078e000b */
[----:B------:R-:W-:-:S08]  /*0ad0*/  IMAD.WIDE.U32.X R8, R15, R21, R12, P0 ;  /* 0x000000150f087225 */ /* 0x000fd000000e040c */
.L_x_9:
[----:B------:R-:W0:Y:S01]  /*0ae0*/  LDC.64 R20, c[0x0][0x640] ;  /* 0x00019000ff147b82 */ /* 0x000e220000000a00 */
[--C-:B------:R-:W-:Y:S01]  /*0af0*/  SHF.R.U64 R61, R8, R0, R9.reuse ;  /* 0x00000000083d7219 */ /* 0x100fe20000001209 */
[----:B------:R-:W-:Y:S01]  /*0b00*/  IMAD R28, R7, R24, R4 ;  /* 0x00000018071c7224 */ /* 0x000fe200078e0204 */
[----:B------:R-:W-:Y:S01]  /*0b10*/  SHF.R.U32.HI R0, RZ, R0, R9 ;  /* 0x00000000ff007219 */ /* 0x000fe20000011609 */
[----:B------:R-:W-:Y:S01]  /*0b20*/  IMAD.MOV.U32 R25, RZ, RZ, 0x1 ;  /* 0x00000001ff197424 */ /* 0x000fe200078e00ff */
[----:B------:R-:W-:-:S03]  /*0b30*/  IADD3 R5, P0, RZ, -R61, RZ ;  /* 0x8000003dff057210 */ /* 0x000fc60007f1e0ff */
[----:B------:R-:W1:Y:S02]  /*0b40*/  LDC R6, c[0x0][0x618] ;  /* 0x00018600ff067b82 */ /* 0x000e640000000800 */
[----:B------:R-:W-:-:S04]  /*0b50*/  IMAD.X R9, RZ, RZ, ~R0, P0 ;  /* 0x000000ffff097224 */ /* 0x000fc800000e0e00 */
[-C--:B------:R-:W-:Y:S02]  /*0b60*/  IMAD R0, R9, R26.reuse, RZ ;  /* 0x0000001a09007224 */ /* 0x080fe400078e02ff */
[----:B------:R-:W2:Y:S01]  /*0b70*/  LDC R11, c[0x0][0x608] ;  /* 0x00018200ff0b7b82 */ /* 0x000ea20000000800 */
[----:B------:R-:W-:-:S04]  /*0b80*/  IMAD.WIDE.U32 R8, R5, R26, R16 ;  /* 0x0000001a05087225 */ /* 0x000fc800078e0010 */
[----:B------:R-:W-:-:S03]  /*0b90*/  IMAD R5, R5, R27, R0 ;  /* 0x0000001b05057224 */ /* 0x000fc600078e0200 */
[----:B------:R-:W3:Y:S01]  /*0ba0*/  LDC R12, c[0x0][0x658] ;  /* 0x00019600ff0c7b82 */ /* 0x000ee20000000800 */
[----:B0-----:R-:W-:Y:S01]  /*0bb0*/  ISETP.NE.U32.AND P0, PT, R20, RZ, PT ;  /* 0x000000ff1400720c */ /* 0x001fe20003f05070 */
[----:B------:R-:W-:Y:S02]  /*0bc0*/  IMAD.IADD R5, R9, 0x1, R5 ;  /* 0x0000000109057824 */ /* 0x000fe400078e0205 */
[----:B------:R-:W-:Y:S01]  /*0bd0*/  IMAD.MOV.U32 R9, RZ, RZ, -0x1 ;  /* 0xffffffffff097424 */ /* 0x000fe200078e00ff */
[----:B------:R-:W-:-:S03]  /*0be0*/  ISETP.NE.AND.EX P0, PT, R21, RZ, PT, P0 ;  /* 0x000000ff1500720c */ /* 0x000fc60003f05300 */
[----:B------:R-:W0:Y:S01]  /*0bf0*/  LDC R15, c[0x0][0x600] ;  /* 0x00018000ff0f7b82 */ /* 0x000e220000000800 */
[-CC-:B-1----:R-:W-:Y:S02]  /*0c00*/  SHF.R.U64 R13, R8, R6.reuse, R5.reuse ;  /* 0x00000006080d7219 */ /* 0x182fe40000001205 */
[----:B------:R-:W-:-:S05]  /*0c10*/  SHF.R.U32.HI R0, RZ, R6, R5 ;  /* 0x00000006ff007219 */ /* 0x000fca0000011605 */
[----:B------:R-:W1:Y:S01]  /*0c20*/  LDC R14, c[0x0][0x648] ;  /* 0x00019200ff0e7b82 */ /* 0x000e620000000800 */
[-CC-:B--2---:R-:W-:Y:S02]  /*0c30*/  SHF.R.U64 R29, R13, R11.reuse, R0.reuse ;  /* 0x0000000b0d1d7219 */ /* 0x184fe40000001200 */
[----:B------:R-:W-:-:S05]  /*0c40*/  SHF.R.U32.HI R5, RZ, R11, R0 ;  /* 0x0000000bff057219 */ /* 0x000fca0000011600 */
[----:B------:R-:W2:Y:S01]  /*0c50*/  LDC R26, c[0x0][0x638] ;  /* 0x00018e00ff1a7b82 */ /* 0x000ea20000000800 */
[-CC-:B---3--:R-:W-:Y:S02]  /*0c60*/  SHF.R.U64 R24, R29, R12.reuse, R5.reuse ;  /* 0x0000000c1d187219 */ /* 0x188fe40000001205 */
[-C--:B------:R-:W-:Y:S02]  /*0c70*/  SHF.L.U32 R0, R9, R12.reuse, RZ ;  /* 0x0000000c09007219 */ /* 0x080fe400000006ff */
[----:B------:R-:W-:Y:S01]  /*0c80*/  SHF.R.U32.HI R5, RZ, R12, R5 ;  /* 0x0000000cff057219 */ /* 0x000fe20000011605 */
[----:B------:R-:W-:Y:S01]  /*0c90*/  IMAD.MOV.U32 R4, RZ, RZ, R24 ;  /* 0x000000ffff047224 */ /* 0x000fe200078e0018 */
[----:B------:R-:W-:Y:S01]  /*0ca0*/  LOP3.LUT R10, RZ, R0, RZ, 0x33, !PT ;  /* 0x00000000ff0a7212 */ /* 0x000fe200078e33ff */
[----:B------:R-:W3:Y:S01]  /*0cb0*/  LDC R27, c[0x0][0x610] ;  /* 0x00018400ff1b7b82 */ /* 0x000ee20000000800 */
[----:B------:R-:W-:Y:S05]  /*0cc0*/  @!P0 BRA `(.L_x_10) ;  /* 0x0000000000288947 */ /* 0x000fea0003800000 */
[----:B------:R-:W4:Y:S02]  /*0cd0*/  LDC R9, c[0x0][0x64c] ;  /* 0x00019300ff097b82 */ /* 0x000f240000000800 */
[----:B----4-:R-:W-:-:S05]  /*0ce0*/  IADD3 R9, P0, R24, R9, RZ ;  /* 0x0000000918097210 */ /* 0x010fca0007f1e0ff */
        /* <DEDUP_REMOVED lines=8> */
.L_x_10:
[----:B-1----:R-:W-:Y:S01]  /*0d70*/  SHF.R.U64 R4, R4, R14, R5 ;  /* 0x0000000e04047219 */ /* 0x002fe20000001205 */
[----:B0-----:R-:W-:Y:S01]  /*0d80*/  VIADD R6, R15, 0xffffffff ;  /* 0xffffffff0f067836 */ /* 0x001fe20000000000 */
[----:B------:R-:W-:Y:S02]  /*0d90*/  SHF.L.U32 R0, R25, R12, RZ ;  /* 0x0000000c19007219 */ /* 0x000fe400000006ff */
[----:B------:R-:W-:Y:S01]  /*0da0*/  LOP3.LUT R5, R29, R10, RZ, 0xc0, !PT ;  /* 0x0000000a1d057212 */ /* 0x000fe200078ec0ff */
[----:B------:R-:W-:Y:S01]  /*0db0*/  IMAD.MOV R7, RZ, RZ, -R4 ;  /* 0x000000ffff077224 */ /* 0x000fe200078e0a04 */
[----:B------:R-:W-:Y:S02]  /*0dc0*/  SEL R3, R3, R28, !P1 ;  /* 0x0000001c03037207 */ /* 0x000fe40004800000 */
[----:B------:R-:W-:Y:S01]  /*0dd0*/  LOP3.LUT R6, R13, R6, RZ, 0xc0, !PT ;  /* 0x000000060d067212 */ /* 0x000fe200078ec0ff */
[----:B------:R-:W-:Y:S02]  /*0de0*/  IMAD R4, R0, R4, R5 ;  /* 0x0000000400047224 */ /* 0x000fe400078e0205 */
[----:B--2---:R-:W-:-:S02]  /*0df0*/  IMAD R0, R7, R26, R24 ;  /* 0x0000001a07007224 */ /* 0x004fc400078e0218 */
[----:B---3--:R-:W-:Y:S02]  /*0e00*/  IMAD R3, R4, R27, R3 ;  /* 0x0000001b04037224 */ /* 0x008fe400078e0203 */
[----:B------:R-:W-:Y:S02]  /*0e10*/  IMAD.MOV.U32 R5, RZ, RZ, 0x1 ;  /* 0x00000001ff057424 */ /* 0x000fe400078e00ff */
[----:B------:R-:W-:-:S03]  /*0e20*/  IMAD R4, R0, R15, R6 ;  /* 0x0000000f00047224 */ /* 0x000fc600078e0206 */
[----:B------:R-:W-:Y:S02]  /*0e30*/  PRMT R0, R5, 0x7610, R0 ;  /* 0x0000761005007816 */ /* 0x000fe40000000000 */
[----:B------:R-:W-:Y:S02]  /*0e40*/  SEL R60, R4, R3, !P1 ;  /* 0x00000003043c7207 */ /* 0x000fe40004800000 */
[----:B------:R-:W-:-:S07]  /*0e50*/  SEL R59, R3, R4, !P1 ;  /* 0x00000004033b7207 */ /* 0x000fce0004800000 */
.L_x_8:
[----:B------:R-:W-:-:S08]  /*0e60*/  NOP ;  /* 0x0000000000007918 */ /* 0x000fd00000000000 */
[----:B------:R-:W0:Y:S02]  /*0e70*/  USETMAXREG.TRY_ALLOC.CTAPOOL UP0, 0xe8 ;  /* 0x000000e8000079c8 */ /* 0x000e240008000600 */
[----:B0-----:R-:W-:-:S13]  /*0e80*/  PLOP3.LUT P0, PT, PT, PT, UP0, 0x80, 0x0 ;  /* 0x000000000000781c */ /* 0x001fda0003f0f008 */
[----:B------:R-:W-:Y:S05]  /*0e90*/  @!P0 BRA `(.L_x_8) ;  /* 0xfffffffc00f08947 */ /* 0x000fea000383ffff */
[----:B------:R-:W-:Y:S01]  /*0ea0*/  ULDC.64 UR4, c[0x0][0x598] ;  /* 0x0001660000047ab9 */ /* 0x000fe20000000a00 */
[----:B------:R-:W-:Y:S01]  /*0eb0*/  ULDC.64 UR36, c[0x0][0x208] ;  /* 0x0000820000247ab9 */ /* 0x000fe20000000a00 */
[----:B------:R-:W-:-:S04]  /*0ec0*/  ISETP.NE.U32.AND P0, PT, RZ, UR4, PT ;  /* 0x00000004ff007c0c */ /* 0x000fc8000bf05070 */
[----:B------:R-:W-:-:S13]  /*0ed0*/  ISETP.NE.AND.EX P0, PT, RZ, UR5, PT, P0 ;  /* 0x00000005ff007c0c */ /* 0x000fda000bf05300 */
[----:B------:R-:W-:Y:S05]  /*0ee0*/  @!P0 BRA `(.L_x_11) ;  /* 0x00000000001c8947 */ /* 0x000fea0003800000 */
[----:B------:R-:W0:Y:S02]  /*0ef0*/  LDC.64 R4, c[0x0][0x598] ;  /* 0x00016600ff047b82 */ /* 0x000e240000000a00 */
[----:B0-----:R-:W2:Y:S02]  /*0f00*/  LDG.E.64 R4, desc[UR36][R4.64] ;  /* 0x0000002404047981 */ /* 0x001ea4000c1e1b00 */
[----:B--2---:R-:W-:-:S04]  /*0f10*/  ISETP.NE.U32.AND P0, PT, R4, RZ, PT ;  /* 0x000000ff0400720c */ /* 0x004fc80003f05070 */
[----:B------:R-:W-:-:S13]  /*0f20*/  ISETP.NE.AND.EX P0, PT, R5, RZ, PT, P0 ;  /* 0x000000ff0500720c */ /* 0x000fda0003f05300 */
[----:B------:R-:W-:Y:S05]  /*0f30*/  @!P0 BRA `(.L_x_11) ;  /* 0x0000000000088947 */ /* 0x000fea0003800000 */
[----:B------:R0:W5:Y:S01]  /*0f40*/  LD.E R56, desc[UR36][R4.64] ;  /* 0x0000002404387980 */ /* 0x000162000c101900 */
[----:B------:R-:W-:Y:S05]  /*0f50*/  BRA `(.L_x_12) ;  /* 0x0000000000247947 */ /* 0x000fea0003800000 */
.L_x_11:
[----:B------:R-:W-:Y:S02]  /*0f60*/  ULDC.64 UR4, c[0x0][0x588] ;  /* 0x0001620000047ab9 */ /* 0x000fe40000000a00 */
[----:B------:R-:W-:-:S04]  /*0f70*/  ISETP.NE.U32.AND P0, PT, RZ, UR4, PT ;  /* 0x00000004ff007c0c */ /* 0x000fc8000bf05070 */
[----:B------:R-:W-:-:S13]  /*0f80*/  ISETP.NE.AND.EX P0, PT, RZ, UR5, PT, P0 ;  /* 0x00000005ff007c0c */ /* 0x000fda000bf05300 */
[----:B------:R-:W-:Y:S05]  /*0f90*/  @!P0 BRA `(.L_x_13) ;  /* 0x00000000000c8947 */ /* 0x000fea0003800000 */
[----:B------:R-:W0:Y:S02]  /*0fa0*/  LDC.64 R56, c[0x0][0x588] ;  /* 0x00016200ff387b82 */ /* 0x000e240000000a00 */
[----:B0-----:R1:W5:Y:S01]  /*0fb0*/  LDG.E R56, desc[UR36][R56.64] ;  /* 0x0000002438387981 */ /* 0x001362000c1e1900 */
[----:B------:R-:W-:Y:S05]  /*0fc0*/  BRA `(.L_x_12) ;  /* 0x0000000000087947 */ /* 0x000fea0003800000 */
.L_x_13:
[----:B------:R-:W-:Y:S02]  /*0fd0*/  ULDC UR4, c[0x0][0x580] ;  /* 0x0001600000047ab9 */ /* 0x000fe40000000800 */
[----:B------:R-:W-:-:S07]  /*0fe0*/  IMAD.U32 R56, RZ, RZ, UR4 ;  /* 0x00000004ff387e24 */ /* 0x000fce000f8e00ff */
.L_x_12:
[----:B------:R-:W-:Y:S02]  /*0ff0*/  ULDC.64 UR4, c[0x0][0x5a0] ;  /* 0x0001680000047ab9 */ /* 0x000fe40000000a00 */
[----:B------:R-:W-:-:S04]  /*1000*/  ISETP.NE.U32.AND P0, PT, RZ, UR4, PT ;  /* 0x00000004ff007c0c */ /* 0x000fc8000bf05070 */
[----:B------:R-:W-:-:S13]  /*1010*/  ISETP.NE.AND.EX P0, PT, RZ, UR5, PT, P0 ;  /* 0x00000005ff007c0c */ /* 0x000fda000bf05300 */
[----:B------:R-:W-:Y:S05]  /*1020*/  @!P0 BRA `(.L_x_14) ;  /* 0x00000000001c8947 */ /* 0x000fea0003800000 */
[----:B0-----:R-:W0:Y:S02]  /*1030*/  LDC.64 R4, c[0x0][0x5a0] ;  /* 0x00016800ff047b82 */ /* 0x001e240000000a00 */
[----:B0-----:R-:W2:Y:S02]  /*1040*/  LDG.E.64 R4, desc[UR36][R4.64] ;  /* 0x0000002404047981 */ /* 0x001ea4000c1e1b00 */
[----:B--2---:R-:W-:-:S04]  /*1050*/  ISETP.NE.U32.AND P0, PT, R4, RZ, PT ;  /* 0x000000ff0400720c */ /* 0x004fc80003f05070 */
[----:B------:R-:W-:-:S13]  /*1060*/  ISETP.NE.AND.EX P0, PT, R5, RZ, PT, P0 ;  /* 0x000000ff0500720c */ /* 0x000fda0003f05300 */
[----:B------:R-:W-:Y:S05]  /*1070*/  @!P0 BRA `(.L_x_14) ;  /* 0x0000000000088947 */ /* 0x000fea0003800000 */
[----:B-1----:R0:W5:Y:S01]  /*1080*/  LD.E R57, desc[UR36][R4.64] ;  /* 0x0000002404397980 */ /* 0x002162000c101900 */
[----:B------:R-:W-:Y:S05]  /*1090*/  BRA `(.L_x_15) ;  /* 0x0000000000247947 */ /* 0x000fea0003800000 */
.L_x_14:
[----:B------:R-:W-:Y:S02]  /*10a0*/  ULDC.64 UR4, c[0x0][0x590] ;  /* 0x0001640000047ab9 */ /* 0x000fe40000000a00 */
[----:B------:R-:W-:-:S04]  /*10b0*/  ISETP.NE.U32.AND P0, PT, RZ, UR4, PT ;  /* 0x00000004ff007c0c */ /* 0x000fc8000bf05070 */
[----:B------:R-:W-:-:S13]  /*10c0*/  ISETP.NE.AND.EX P0, PT, RZ, UR5, PT, P0 ;  /* 0x00000005ff007c0c */ /* 0x000fda000bf05300 */
[----:B------:R-:W-:Y:S05]  /*10d0*/  @!P0 BRA `(.L_x_16) ;  /* 0x00000000000c8947 */ /* 0x000fea0003800000 */
[----:B0-----:R-:W1:Y:S02]  /*10e0*/  LDC.64 R4, c[0x0][0x590] ;  /* 0x00016400ff047b82 */ /* 0x001e640000000a00 */
[----:B-1----:R1:W5:Y:S01]  /*10f0*/  LDG.E R57, desc[UR36][R4.64] ;  /* 0x0000002404397981 */ /* 0x002362000c1e1900 */
[----:B------:R-:W-:Y:S05]  /*1100*/  BRA `(.L_x_15) ;  /* 0x0000000000087947 */ /* 0x000fea0003800000 */
.L_x_16:
[----:B------:R-:W-:Y:S02]  /*1110*/  ULDC UR4, c[0x0][0x584] ;  /* 0x0001610000047ab9 */ /* 0x000fe40000000800 */
[----:B-1----:R-:W-:-:S07]  /*1120*/  IMAD.U32 R57, RZ, RZ, UR4 ;  /* 0x00000004ff397e24 */ /* 0x002fce000f8e00ff */
.L_x_15:
[----:B------:R-:W-:-:S13]  /*1130*/  LOP3.LUT P0, RZ, R0, 0xff, RZ, 0xc0, !PT ;  /* 0x000000ff00ff7812 */ /* 0x000fda000780c0ff */
[----:B------:R-:W-:Y:S05]  /*1140*/  @!P0 EXIT ;  /* 0x000000000000894d */ /* 0x000fea0003800000 */
[----:B------:R-:W-:Y:S01]  /*1150*/  ULDC UR4, c[0x0][0x28c] ;  /* 0x0000a30000047ab9 */ /* 0x000fe20000000800 */
[----:B------:R-:W-:Y:S01]  /*1160*/  UMOV UR38, URZ ;  /* 0x0000003f00267c82 */ /* 0x000fe20008000000 */
[----:B------:R-:W-:Y:S01]  /*1170*/  UIADD3 UR4, UR4, 0x7f, URZ ;  /* 0x0000007f04047890 */ /* 0x000fe2000fffe03f */
[----:B------:R-:W-:-:S03]  /*1180*/  UMOV UR39, URZ ;  /* 0x0000003f00277c82 */ /* 0x000fc60008000000 */
[----:B------:R-:W-:-:S04]  /*1190*/  USHF.R.S32.HI UR5, URZ, 0x1f, UR4 ;  /* 0x0000001f3f057899 */ /* 0x000fc80008011404 */
[----:B------:R-:W-:-:S04]  /*11a0*/  ULEA.HI UR5, UR5, UR4, URZ, 0x7 ;  /* 0x0000000405057291 */ /* 0x000fc8000f8f383f */
[----:B------:R-:W-:-:S12]  /*11b0*/  USHF.R.S32.HI UR40, URZ, 0x7, UR5 ;  /* 0x000000073f287899 */ /* 0x000fd80008011405 */
.L_x_104:
[----:B------:R-:W-:Y:S01]  /*11c0*/  LOP3.LUT R0, R18, 0x80, RZ, 0xc0, !PT ;  /* 0x0000008012007812 */ /* 0x000fe200078ec0ff */
[----:B------:R-:W2:Y:S01]  /*11d0*/  S2UR UR7, SR_CgaCtaId ;  /* 0x00000000000779c3 */ /* 0x000ea20000008800 */
[----:B------:R-:W-:Y:S02]  /*11e0*/  UMOV UR6, 0x400 ;  /* 0x0000040000067882 */ /* 0x000fe40000000000 */
[----:B------:R-:W-:-:S06]  /*11f0*/  SHF.R.U32.HI R0, RZ, 0x7, R0 ;  /* 0x00000007ff007819 */ /* 0x000fcc0000011600 */
[----:B------:R-:W3:Y:S01]  /*1200*/  SHFL.IDX PT, R0, R0, RZ, 0x1f ;  /* 0x00001fff00007589 */ /* 0x000ee200000e0000 */
[----:B--2---:R-:W-:Y:S01]  /*1210*/  ULEA UR6, UR7, UR6, 0x18 ;  /* 0x0000000607067291 */ /* 0x004fe2000f8ec03f */
[----:B---3--:R-:W-:-:S13]  /*1220*/  R2UR UR4, R0 ;  /* 0x00000000000472ca */ /* 0x008fda00000e0000 */
[----:B------:R-:W-:-:S04]  /*1230*/  ULEA.HI UR5, UR4, UR4, URZ, 0x1 ;  /* 0x0000000404057291 */ /* 0x000fc8000f8f083f */
[----:B------:R-:W-:-:S04]  /*1240*/  ULOP3.LUT UR5, UR5, 0x7fffe, URZ, 0xc0, !UPT ;  /* 0x0007fffe05057892 */ /* 0x000fc8000f8ec03f */
[----:B------:R-:W-:-:S03]  /*1250*/  UIADD3 UR5, UR4, -UR5, URZ ;  /* 0x8000000504057290 */ /* 0x000fc6000fffe03f */
[----:B------:R-:W-:Y:S01]  /*1260*/  ULDC UR4, c[0x0][0x28c] ;  /* 0x0000a30000047ab9 */ /* 0x000fe20000000800 */
[----:B------:R-:W-:Y:S01]  /*1270*/  ULEA UR5, UR5, UR6, 0xd ;  /* 0x0000000605057291 */ /* 0x000fe2000f8e683f */
[----:B------:R-:W-:-:S03]  /*1280*/  ISETP.LT.AND P0, PT, RZ, UR4, PT ;  /* 0x00000004ff007c0c */ /* 0x000fc6000bf01270 */
[----:B------:R-:W-:-:S04]  /*1290*/  UIADD3 UR5, UR5, 0x100, URZ ;  /* 0x0000010005057890 */ /* 0x000fc8000fffe03f */
[----:B------:R-:W-:-:S04]  /*12a0*/  USHF.R.U32.HI UR5, URZ, 0x4, UR5 ;  /* 0x000000043f057899 */ /* 0x000fc80008011605 */
[----:B------:R-:W-:Y:S02]  /*12b0*/  ULOP3.LUT UR41, UR5, 0x3fff, URZ, 0xc0, !UPT ;  /* 0x00003fff05297892 */ /* 0x000fe4000f8ec03f */
[----:B0---4-:R-:W-:Y:S10]  /*12c0*/  @P0 BRA `(.L_x_17) ;  /* 0x0000000000400947 */ /* 0x011ff40003800000 */
[----:B------:R-:W-:Y:S01]  /*12d0*/  MOV R0, 0x0 ;  /* 0x0000000000007802 */ /* 0x000fe20000000f00 */
[----:B------:R-:W-:Y:S01]  /*12e0*/  ULDC.64 UR4, c[0x4][0x68] ;  /* 0x01001a0000047ab9 */ /* 0x000fe20000000a00 */
[----:B------:R-:W-:Y:S01]  /*12f0*/  ULDC.64 UR6, c[0x4][0x8] ;  /* 0x0100020000067ab9 */ /* 0x000fe20000000a00 */
[----:B01----:R-:W-:Y:S01]  /*1300*/  IMAD.U32 R4, RZ, RZ, UR4 ;  /* 0x00000004ff047e24 */ /* 0x003fe2000f8e00ff */
[----:B------:R0:W1:Y:S01]  /*1310*/  LDC.64 R14, c[0x4][R0] ;  /* 0x01000000000e7b82 */ /* 0x0000620000000a00 */
[----:B------:R-:W-:Y:S01]  /*1320*/  IMAD.U32 R5, RZ, RZ, UR5 ;  /* 0x00000005ff057e24 */ /* 0x000fe2000f8e00ff */
[----:B------:R-:W-:Y:S01]  /*1330*/  ULDC.64 UR4, c[0x4][0x70] ;  /* 0x01001c0000047ab9 */ /* 0x000fe20000000a00 */
[----:B------:R-:W-:Y:S02]  /*1340*/  IMAD.U32 R10, RZ, RZ, UR6 ;  /* 0x00000006ff0a7e24 */ /* 0x000fe4000f8e00ff */
[----:B------:R-:W-:Y:S02]  /*1350*/  IMAD.U32 R6, RZ, RZ, UR4 ;  /* 0x00000004ff067e24 */ /* 0x000fe4000f8e00ff */
[----:B------:R-:W-:-:S02]  /*1360*/  IMAD.U32 R7, RZ, RZ, UR5 ;  /* 0x00000005ff077e24 */ /* 0x000fc4000f8e00ff */
[----:B------:R-:W-:Y:S02]  /*1370*/  IMAD.U32 R11, RZ, RZ, UR7 ;  /* 0x00000007ff0b7e24 */ /* 0x000fe4000f8e00ff */
[----:B------:R-:W-:Y:S02]  /*1380*/  IMAD.MOV.U32 R8, RZ, RZ, 0x1e1 ;  /* 0x000001e1ff087424 */ /* 0x000fe400078e00ff */
[----:B------:R-:W-:Y:S02]  /*1390*/  IMAD.MOV.U32 R12, RZ, RZ, 0x1 ;  /* 0x00000001ff0c7424 */ /* 0x000fe400078e00ff */
[----:B0-----:R-:W-:-:S07]  /*13a0*/  IMAD.MOV.U32 R13, RZ, RZ, RZ ;  /* 0x000000ffff0d7224 */ /* 0x001fce00078e00ff */
[----:B------:R-:W-:-:S07]  /*13b0*/  LEPC R20, `(.L_x_17) ;  /* 0x000000001014794e */ /* 0x000fce0000000000 */
[----:B-1---5:R-:W-:Y:S05]  /*13c0*/  CALL.ABS.NOINC R14 ;  /* 0x000000000e007343 */ /* 0x022fea0003c00000 */
.L_x_17:
[----:B------:R-:W-:-:S04]  /*13d0*/  LOP3.LUT R0, R19, 0x1, RZ, 0xfc, !PT ;  /* 0x0000000113007812 */ /* 0x000fc800078efcff */
[----:B------:R-:W-:-:S13]  /*13e0*/  ISETP.NE.AND P0, PT, R0, 0x3, PT ;  /* 0x000000030000780c */ /* 0x000fda0003f05270 */
[----:B------:R-:W-:Y:S05]  /*13f0*/  @!P0 BRA `(.L_x_18) ;  /* 0x0000000000048947 */ /* 0x000fea0003800000 */
[----:B------:R-:W-:Y:S01]  /*1400*/  BPT.TRAP 0x1 ;  /* 0x000000040000795c */ /* 0x000fe20000300000 */
.L_x_18:
[----:B------:R-:W2:Y:S01]  /*1410*/  S2UR UR5, SR_CgaCtaId ;  /* 0x00000000000579c3 */ /* 0x000ea20000008800 */
[----:B------:R-:W-:Y:S01]  /*1420*/  UMOV UR4, 0x400 ;  /* 0x0000040000047882 */ /* 0x000fe20000000000 */
[----:B------:R-:W-:Y:S02]  /*1430*/  IMAD.U32 R0, RZ, RZ, UR38 ;  /* 0x00000026ff007e24 */ /* 0x000fe4000f8e00ff */
[----:B------:R-:W-:-:S03]  /*1440*/  IMAD.U32 R3, RZ, RZ, UR39 ;  /* 0x00000027ff037e24 */ /* 0x000fc6000f8e00ff */
[----:B------:R-:W-:Y:S01]  /*1450*/  SHF.L.U32 R0, R0, 0x1f, RZ ;  /* 0x0000001f00007819 */ /* 0x000fe200000006ff */
[----:B--2---:R-:W-:-:S06]  /*1460*/  ULEA UR4, UR5, UR4, 0x18 ;  /* 0x0000000405047291 */ /* 0x004fcc000f8ec03f */
[----:B------:R-:W-:-:S04]  /*1470*/  IMAD.U32 R6, RZ, RZ, UR4 ;  /* 0x00000004ff067e24 */ /* 0x000fc8000f8e00ff */
[----:B------:R-:W-:-:S04]  /*1480*/  IMAD R3, R3, 0x8, R6 ;  /* 0x0000000803037824 */ /* 0x000fc800078e0206 */
[----:B------:R2:W3:Y:S01]  /*1490*/  SYNCS.PHASECHK.TRANS64.TRYWAIT P1, [R3+URZ], R0 ;  /* 0x00000000030075a7 */ /* 0x0004e2000802017f */
[----:B------:R-:W-:Y:S05]  /*14a0*/  @!P0 BRA `(.L_x_19) ;  /* 0x0000000000048947 */ /* 0x000fea0003800000 */
[----:B------:R-:W-:Y:S01]  /*14b0*/  BPT.TRAP 0x1 ;  /* 0x000000040000795c */ /* 0x000fe20000300000 */
.L_x_19:
[----:B---3--:R-:W-:Y:S05]  /*14c0*/  @P1 BRA `(.L_x_20) ;  /* 0x0000000000081947 */ /* 0x008fea0003800000 */
[----:B------:R-:W3:Y:S02]  /*14d0*/  SYNCS.PHASECHK.TRANS64.TRYWAIT P1, [R3+URZ], R0 ;  /* 0x00000000030075a7 */ /* 0x000ee4000802017f */
[----:B---3--:R-:W-:Y:S05]  /*14e0*/  @!P1 BRA `(.L_x_21) ;  /* 0x0000004000dc9947 */ /* 0x008fea0003800000 */
.L_x_20:
[----:B------:R-:W-:-:S04]  /*14f0*/  UISETP.LT.AND UP0, UPT, UR40, 0x1, UPT ;  /* 0x000000012800788c */ /* 0x000fc8000bf01270 */
[----:B------:R-:W-:-:S06]  /*1500*/  USEL UR4, UR40, 0x1, UP0 ;  /* 0x0000000128047887 */ /* 0x000fcc0008000000 */
[----:B--23--:R-:W-:Y:S01]  /*1510*/  IMAD.U32 R0, RZ, RZ, UR4 ;  /* 0x00000004ff007e24 */ /* 0x00cfe2000f8e00ff */
[----:B------:R-:W-:Y:S05]  /*1520*/  WARPSYNC.ALL ;  /* 0x0000000000007948 */ /* 0x000fea0003800000 */
[----:B------:R-:W-:-:S04]  /*1530*/  IADD3 R0, -R0, UR40, RZ ;  /* 0x0000002800007c10 */ /* 0x000fc8000fffe1ff */
[----:B------:R-:W-:Y:S02]  /*1540*/  ISETP.GE.AND P1, PT, R0, 0x1, PT ;  /* 0x000000010000780c */ /* 0x000fe40003f26270 */
[----:B------:R-:W-:Y:S01]  /*1550*/  R2UR UR4, R6 ;  /* 0x00000000060472ca */ /* 0x000fe200000e0000 */
[----:B------:R-:W-:Y:S01]  /*1560*/  WARPGROUP.ARRIVE ;  /* 0x00000000000079c5 */ /* 0x000fe20000000000 */
[----:B------:R-:W-:Y:S01]  /*1570*/  UMOV UR9, 0x40000040 ;  /* 0x4000004000097882 */ /* 0x000fe20000000000 */
[----:B------:R-:W-:-:S10]  /*1580*/  UMOV UR11, 0x40000040 ;  /* 0x40000040000b7882 */ /* 0x000fd40000000000 */
[----:B------:R-:W-:-:S04]  /*1590*/  UIADD3 UR4, UR4, 0xc100, URZ ;  /* 0x0000c10004047890 */ /* 0x000fc8000fffe03f */
[----:B------:R-:W-:-:S04]  /*15a0*/  USHF.R.U32.HI UR4, URZ, 0x4, UR4 ;  /* 0x000000043f047899 */ /* 0x000fc80008011604 */
[----:B------:R-:W-:Y:S02]  /*15b0*/  ULOP3.LUT UR5, UR4, 0x3fff, URZ, 0xc0, !UPT ;  /* 0x00003fff04057892 */ /* 0x000fe4000f8ec03f */
[----:B------:R-:W-:Y:S02]  /*15c0*/  ULOP3.LUT UR4, UR41, 0x10000, URZ, 0xfc, !UPT ;  /* 0x0001000029047892 */ /* 0x000fe4000f8efc3f */
[----:B------:R-:W-:Y:S02]  /*15d0*/  ULOP3.LUT UR5, UR5, 0x10000, URZ, 0xfc, !UPT ;  /* 0x0001000005057892 */ /* 0x000fe4000f8efc3f */
[----:B------:R-:W-:Y:S02]  /*15e0*/  ULEA UR6, UR39, UR4, 0xa ;  /* 0x0000000427067291 */ /* 0x000fe4000f8e503f */
[----:B------:R-:W-:-:S05]  /*15f0*/  ULEA UR7, UR39, UR5, 0x9 ;  /* 0x0000000527077291 */ /* 0x000fca000f8e483f */
[----:B------:R-:W-:Y:S02]  /*1600*/  UMOV UR8, UR6 ;  /* 0x0000000600087c82 */ /* 0x000fe40008000000 */
[----:B------:R-:W-:Y:S02]  /*1610*/  UMOV UR10, UR7 ;  /* 0x00000007000a7c82 */ /* 0x000fe40008000000 */
[----:B------:R-:W-:Y:S01]  /*1620*/  IGMMA.64x64x32.S8.S8 R24, gdesc[UR8], RZ, !UPT, gsb0 ;  /* 0x01e00000081879f1 */ /* 0x000fe2000c0410ff */
[----:B------:R-:W-:Y:S02]  /*1630*/  UIADD3 UR8, UR6, 0x2, URZ ;  /* 0x0000000206087890 */ /* 0x000fe4000fffe03f */
[----:B------:R-:W-:Y:S01]  /*1640*/  UIADD3 UR10, UR7, 0x2, URZ ;  /* 0x00000002070a7890 */ /* 0x000fe2000fffe03f */
[----:B------:R-:W-:Y:S01]  /*1650*/  UMOV UR9, 0x40000040 ;  /* 0x4000004000097882 */ /* 0x000fe20000000000 */
[----:B------:R-:W-:Y:S01]  /*1660*/  UMOV UR11, 0x40000040 ;  /* 0x40000040000b7882 */ /* 0x000fe20000000000 */
[----:B------:R-:W-:-:S02]  /*1670*/  WARPGROUP.DEPBAR.LE gsb0, 0x0 ;  /* 0x00008000000079c5 */ /* 0x000fc40000010000 */
[----:B------:R-:W-:-:S06]  /*1680*/  WARPGROUP.ARRIVE ;  /* 0x00000000000079c5 */ /* 0x000fcc0000000000 */
[----:B------:R-:W-:Y:S01]  /*1690*/  IGMMA.64x64x32.S8.S8 R24, gdesc[UR8], R24, gsb0 ;  /* 0x01e00000081879f1 */ /* 0x000fe20008041018 */
[----:B------:R-:W-:Y:S02]  /*16a0*/  UIADD3 UR8, UR6, 0x4, URZ ;  /* 0x0000000406087890 */ /* 0x000fe4000fffe03f */
[----:B------:R-:W-:Y:S01]  /*16b0*/  UIADD3 UR10, UR7, 0x4, URZ ;  /* 0x00000004070a7890 */ /* 0x000fe2000fffe03f */
[----:B------:R-:W-:Y:S01]  /*16c0*/  UMOV UR9, 0x40000040 ;  /* 0x4000004000097882 */ /* 0x000fe20000000000 */
[----:B------:R-:W-:Y:S01]  /*16d0*/  UMOV UR11, 0x40000040 ;  /* 0x40000040000b7882 */ /* 0x000fe20000000000 */
[----:B------:R-:W-:Y:S02]  /*16e0*/  WARPGROUP.DEPBAR.LE gsb0, 0x0 ;  /* 0x00008000000079c5 */ /* 0x000fe40000010000 */
        /* <DEDUP_REMOVED lines=8> */
[----:B------:R-:W-:Y:S03]  /*1770*/  IGMMA.64x64x32.S8.S8 R24, gdesc[UR8], R24, gsb0 ;  /* 0x01e00000081879f1 */ /* 0x000fe60008041018 */
[----:B------:R-:W-:Y:S02]  /*1780*/  WARPGROUP.DEPBAR.LE gsb0, 0x0 ;  /* 0x00008000000079c5 */ /* 0x000fe40000010000 */
[----:B------:R-:W-:Y:S05]  /*1790*/  @!P1 BRA `(.L_x_22) ;  /* 0x0000000400249947 */ /* 0x000fea0003800000 */
[----:B------:R-:W-:Y:S02]  /*17a0*/  UIADD3 UR6, UR39, 0x1, URZ ;  /* 0x0000000127067890 */ /* 0x000fe4000fffe03f */
[----:B------:R-:W-:Y:S02]  /*17b0*/  IMAD.U32 R3, RZ, RZ, UR39 ;  /* 0x00000027ff037e24 */ /* 0x000fe4000f8e00ff */
[----:B------:R-:W-:-:S04]  /*17c0*/  UISETP.NE.AND UP0, UPT, UR6, 0x3, UPT ;  /* 0x000000030600788c */ /* 0x000fc8000bf05270 */
[----:B------:R-:W-:Y:S02]  /*17d0*/  USEL UR7, URZ, 0x1, UP0 ;  /* 0x000000013f077887 */ /* 0x000fe40008000000 */
[----:B------:R-:W-:Y:S02]  /*17e0*/  USEL UR6, UR6, URZ, UP0 ;  /* 0x0000003f06067287 */ /* 0x000fe40008000000 */
[----:B------:R-:W-:-:S06]  /*17f0*/  ULOP3.LUT UR7, UR38, UR7, URZ, 0x3c, !UPT ;  /* 0x0000000726077292 */ /* 0x000fcc000f8e3c3f */
[----:B------:R-:W-:-:S07]  /*1800*/  IMAD.U32 R7, RZ, RZ, UR7 ;  /* 0x00000007ff077e24 */ /* 0x000fce000f8e00ff */
.L_x_29:
[----:B------:R-:W-:Y:S05]  /*1810*/  @!P0 BRA `(.L_x_23) ;  /* 0x0000000000048947 */ /* 0x000fea0003800000 */
[----:B------:R-:W-:Y:S01]  /*1820*/  BPT.TRAP 0x1 ;  /* 0x000000040000795c */ /* 0x000fe20000300000 */
.L_x_23:
[----:B------:R-:W2:Y:S01]  /*1830*/  S2UR UR8, SR_CgaCtaId ;  /* 0x00000000000879c3 */ /* 0x000ea20000008800 */
[----:B------:R-:W-:Y:S01]  /*1840*/  UMOV UR7, 0x400 ;  /* 0x0000040000077882 */ /* 0x000fe20000000000 */
[----:B01----:R-:W-:Y:S01]  /*1850*/  IMAD.U32 R5, RZ, RZ, UR6 ;  /* 0x00000006ff057e24 */ /* 0x003fe2000f8e00ff */
[----:B------:R-:W-:Y:S01]  /*1860*/  SHF.L.U32 R4, R7, 0x1f, RZ ;  /* 0x0000001f07047819 */ /* 0x000fe200000006ff */
[----:B--2---:R-:W-:-:S06]  /*1870*/  ULEA UR7, UR8, UR7, 0x18 ;  /* 0x0000000708077291 */ /* 0x004fcc000f8ec03f */
[----:B------:R-:W-:-:S04]  /*1880*/  IMAD.U32 R6, RZ, RZ, UR7 ;  /* 0x00000007ff067e24 */ /* 0x000fc8000f8e00ff */
[----:B------:R-:W-:-:S04]  /*1890*/  IMAD R5, R5, 0x8, R6 ;  /* 0x0000000805057824 */ /* 0x000fc800078e0206 */
[----:B------:R0:W1:Y:S01]  /*18a0*/  SYNCS.PHASECHK.TRANS64.TRYWAIT P1, [R5+URZ], R4 ;  /* 0x00000004050075a7 */ /* 0x000062000802017f */
[----:B------:R-:W-:Y:S05]  /*18b0*/  @!P0 BRA `(.L_x_24) ;  /* 0x0000000000048947 */ /* 0x000fea0003800000 */
[----:B------:R-:W-:Y:S01]  /*18c0*/  BPT.TRAP 0x1 ;  /* 0x000000040000795c */ /* 0x000fe20000300000 */
.L_x_24:
[----:B-1----:R-:W-:Y:S05]  /*18d0*/  @P1 BRA `(.L_x_25) ;  /* 0x0000000000081947 */ /* 0x002fea0003800000 */
[----:B------:R-:W1:Y:S02]  /*18e0*/  SYNCS.PHASECHK.TRANS64.TRYWAIT P1, [R5+URZ], R4 ;  /* 0x00000004050075a7 */ /* 0x000e64000802017f */
[----:B-1----:R-:W-:Y:S05]  /*18f0*/  @!P1 BRA `(.L_x_26) ;  /* 0x0000003c00ec9947 */ /* 0x002fea0003800000 */
.L_x_25:
[----:B------:R-:W-:Y:S01]  /*1900*/  ULEA UR7, UR6, UR4, 0xa ;  /* 0x0000000406077291 */ /* 0x000fe2000f8e503f */
[----:B------:R-:W-:Y:S01]  /*1910*/  WARPGROUP.ARRIVE ;  /* 0x00000000000079c5 */ /* 0x000fe20000000000 */
[----:B------:R-:W-:Y:S01]  /*1920*/  ULEA UR12, UR6, UR5, 0x9 ;  /* 0x00000005060c7291 */ /* 0x000fe2000f8e483f */
[----:B------:R-:W-:Y:S01]  /*1930*/  UMOV UR9, 0x40000040 ;  /* 0x4000004000097882 */ /* 0x000fe20000000000 */
[----:B------:R-:W-:-:S03]  /*1940*/  UMOV UR11, 0x40000040 ;  /* 0x40000040000b7882 */ /* 0x000fc60000000000 */
[----:B------:R-:W-:Y:S02]  /*1950*/  UMOV UR8, UR7 ;  /* 0x0000000700087c82 */ /* 0x000fe40008000000 */
[----:B------:R-:W-:Y:S02]  /*1960*/  UMOV UR10, UR12 ;  /* 0x0000000c000a7c82 */ /* 0x000fe40008000000 */
[----:B------:R-:W-:Y:S01]  /*1970*/  IGMMA.64x64x32.S8.S8 R24, gdesc[UR8], R24, gsb0 ;  /* 0x01e00000081879f1 */ /* 0x000fe20008041018 */
        /* <DEDUP_REMOVED lines=23> */
[----:B------:R-:W-:Y:S01]  /*1af0*/  BPT.TRAP 0x1 ;  /* 0x000000040000795c */ /* 0x000fe20000300000 */
.L_x_27:
[----:B------:R-:W-:-:S13]  /*1b00*/  ISETP.NE.AND P1, PT, R23, RZ, PT ;  /* 0x000000ff1700720c */ /* 0x000fda0003f25270 */
[----:B01----:R-:W-:-:S04]  /*1b10*/  @P1 IMAD R4, R3, 0x8, R6 ;  /* 0x0000000803041824 */ /* 0x003fc800078e0206 */
[----:B------:R-:W-:-:S05]  /*1b20*/  @P1 VIADD R5, R4, 0x18 ;  /* 0x0000001804051836 */ /* 0x000fca0000000000 */
[----:B------:R-:W-:-:S04]  /*1b30*/  @P1 PRMT R5, R22, 0x654, R5 ;  /* 0x0000065416051816 */ /* 0x000fc80000000005 */
[----:B------:R0:W-:Y:S01]  /*1b40*/  @P1 SYNCS.ARRIVE.TRANS64.RED.A1T0 RZ, [R5+URZ], RZ ;  /* 0x000000ff05ff19a7 */ /* 0x0001e2000810043f */
[----:B------:R-:W-:-:S13]  /*1b50*/  ISETP.GT.U32.AND P1, PT, R19, 0x1, PT ;  /* 0x000000011300780c */ /* 0x000fda0003f24070 */
[----:B0-----:R-:W-:Y:S05]  /*1b60*/  @P1 BRA `(.L_x_28) ;  /* 0x0000000000041947 */ /* 0x001fea0003800000 */
[----:B------:R-:W-:Y:S01]  /*1b70*/  BPT.TRAP 0x1 ;  /* 0x000000040000795c */ /* 0x000fe20000300000 */
.L_x_28:
[----:B------:R-:W-:Y:S01]  /*1b80*/  UIADD3 UR6, UR6, 0x1, URZ ;  /* 0x0000000106067890 */ /* 0x000fe2000fffe03f */
[C---:B------:R-:W-:Y:S01]  /*1b90*/  ISETP.GT.AND P2, PT, R0.reuse, 0x1, PT ;  /* 0x000000010000780c */ /* 0x040fe20003f44270 */
[----:B------:R-:W-:Y:S02]  /*1ba0*/  VIADD R3, R3, 0x1 ;  /* 0x0000000103037836 */ /* 0x000fe40000000000 */
[----:B------:R-:W-:Y:S01]  /*1bb0*/  UISETP.NE.AND UP0, UPT, UR6, 0x3, UPT ;  /* 0x000000030600788c */ /* 0x000fe2000bf05270 */
[----:B------:R-:W-:Y:S02]  /*1bc0*/  VIADD R0, R0, 0xffffffff ;  /* 0xffffffff00007836 */ /* 0x000fe40000000000 */
[C---:B------:R-:W-:Y:S01]  /*1bd0*/  ISETP.NE.AND P1, PT, R3.reuse, 0x3, PT ;  /* 0x000000030300780c */ /* 0x040fe20003f25270 */
[----:B------:R-:W-:Y:S02]  /*1be0*/  USEL UR7, URZ, 0x1, UP0 ;  /* 0x000000013f077887 */ /* 0x000fe40008000000 */
[----:B------:R-:W-:Y:S01]  /*1bf0*/  USEL UR6, UR6, URZ, UP0 ;  /* 0x0000003f06067287 */ /* 0x000fe20008000000 */
[----:B------:R-:W-:-:S03]  /*1c00*/  SEL R3, R3, RZ, P1 ;  /* 0x000000ff03037207 */ /* 0x000fc60000800000 */
[----:B------:R-:W-:Y:S01]  /*1c10*/  LOP3.LUT R7, R7, UR7, RZ, 0x3c, !PT ;  /* 0x0000000707077c12 */ /* 0x000fe2000f8e3cff */
[----:B------:R-:W-:Y:S07]  /*1c20*/  @P2 BRA `(.L_x_29) ;  /* 0xfffffff800f82947 */ /* 0x000fee000383ffff */
.L_x_22:
[----:B------:R-:W2:Y:S02]  /*1c30*/  LDC R0, c[0x0][0x28c] ;  /* 0x0000a300ff007b82 */ /* 0x000ea40000000800 */
[----:B--2---:R-:W-:-:S13]  /*1c40*/  ISETP.GE.AND P1, PT, R0, 0x1, PT ;  /* 0x000000010000780c */ /* 0x004fda0003f26270 */
[----:B------:R-:W-:Y:S05]  /*1c50*/  @!P1 BRA `(.L_x_30) ;  /* 0x0000000000509947 */ /* 0x000fea0003800000 */
[----:B------:R-:W-:Y:S05]  /*1c60*/  @!P0 BRA `(.L_x_31) ;  /* 0x0000000000048947 */ /* 0x000fea0003800000 */
[----:B------:R-:W-:Y:S01]  /*1c70*/  BPT.TRAP 0x1 ;  /* 0x000000040000795c */ /* 0x000fe20000300000 */
.L_x_31:
[----:B------:R-:W-:Y:S01]  /*1c80*/  ISETP.NE.AND P0, PT, R23, RZ, PT ;  /* 0x000000ff1700720c */ /* 0x000fe20003f05270 */
[----:B------:R-:W-:Y:S01]  /*1c90*/  BSSY B0, `(.L_x_32) ;  /* 0x000000e000007945 */ /* 0x000fe20003800000 */
[----:B------:R-:W-:-:S11]  /*1ca0*/  ISETP.GT.U32.AND P1, PT, R19, 0x1, PT ;  /* 0x000000011300780c */ /* 0x000fd60003f24070 */
[----:B------:R-:W-:Y:S05]  /*1cb0*/  @!P0 BRA `(.L_x_33) ;  /* 0x00000000002c8947 */ /* 0x000fea0003800000 */
[----:B------:R-:W-:-:S04]  /*1cc0*/  UISETP.LT.AND UP0, UPT, UR40, 0x1, UPT ;  /* 0x000000012800788c */ /* 0x000fc8000bf01270 */
[----:B------:R-:W-:-:S04]  /*1cd0*/  USEL UR6, UR40, 0x1, UP0 ;  /* 0x0000000128067887 */ /* 0x000fc80008000000 */
[----:B------:R-:W-:-:S04]  /*1ce0*/  UIADD3 UR6, UR39, UR40, -UR6 ;  /* 0x0000002827067290 */ /* 0x000fc8000fffe806 */
[----:B------:R-:W-:-:S04]  /*1cf0*/  UIMAD.WIDE.U32 UR4, UR6, -0x55555555, URZ ;  /* 0xaaaaaaab060478a5 */ /* 0x000fc8000f8e003f */
[----:B------:R-:W-:-:S04]  /*1d00*/  USHF.R.U32.HI UR4, URZ, 0x1, UR5 ;  /* 0x000000013f047899 */ /* 0x000fc80008011605 */
[----:B------:R-:W-:-:S06]  /*1d10*/  UIMAD UR6, UR4, -0x3, UR6 ;  /* 0xfffffffd040678a4 */ /* 0x000fcc000f8e0206 */
[----:B------:R-:W-:-:S04]  /*1d20*/  IMAD.U32 R3, RZ, RZ, UR6 ;  /* 0x00000006ff037e24 */ /* 0x000fc8000f8e00ff */
[----:B------:R-:W-:-:S04]  /*1d30*/  IMAD R0, R3, 0x8, R6 ;  /* 0x0000000803007824 */ /* 0x000fc800078e0206 */
[----:B------:R-:W-:-:S05]  /*1d40*/  VIADD R3, R0, 0x18 ;  /* 0x0000001800037836 */ /* 0x000fca0000000000 */
[----:B------:R-:W-:-:S04]  /*1d50*/  PRMT R3, R22, 0x654, R3 ;  /* 0x0000065416037816 */ /* 0x000fc80000000003 */
[----:B------:R2:W-:Y:S03]  /*1d60*/  SYNCS.ARRIVE.TRANS64.RED.A1T0 RZ, [R3+URZ], RZ ;  /* 0x000000ff03ff79a7 */ /* 0x0005e6000810043f */
.L_x_33:
[----:B------:R-:W-:Y:S05]  /*1d70*/  BSYNC B0 ;  /* 0x0000000000007941 */ /* 0x000fea0003800000 */
.L_x_32:
[----:B------:R-:W-:Y:S05]  /*1d80*/  @P1 BRA `(.L_x_30) ;  /* 0x0000000000041947 */ /* 0x000fea0003800000 */
[----:B------:R-:W-:Y:S01]  /*1d90*/  BPT.TRAP 0x1 ;  /* 0x000000040000795c */ /* 0x000fe20000300000 */
.L_x_30:
[----:B------:R-:W3:Y:S01]  /*1da0*/  LDC R8, c[0x0][0x288] ;  /* 0x0000a200ff087b82 */ /* 0x000ee20000000800 */
[----:B01----:R-:W-:Y:S01]  /*1db0*/  LOP3.LUT R4, R18, 0x60, RZ, 0xc0, !PT ;  /* 0x0000006012047812 */ /* 0x003fe200078ec0ff */
[----:B------:R-:W-:Y:S01]  /*1dc0*/  IMAD.SHL.U32 R7, R60, 0x40, RZ ;  /* 0x000000403c077824 */ /* 0x000fe200078e00ff */
[----:B------:R-:W-:Y:S01]  /*1dd0*/  UIADD3 UR39, UR40, UR39, URZ ;  /* 0x0000002728277290 */ /* 0x000fe2000fffe03f */
[----:B------:R-:W-:Y:S01]  /*1de0*/  SHF.R.U32.HI R0, RZ, 0x2, R18 ;  /* 0x00000002ff007819 */ /* 0x000fe20000011612 */
[----:B------:R-:W-:Y:S01]  /*1df0*/  IMAD.SHL.U32 R13, R59, 0x80, RZ ;  /* 0x000000803b0d7824 */ /* 0x000fe200078e00ff */
[----:B------:R-:W-:Y:S01]  /*1e00*/  SHF.R.U32.HI R6, RZ, 0x1, R4 ;  /* 0x00000001ff067819 */ /* 0x000fe20000011604 */
[----:B------:R-:W-:Y:S01]  /*1e10*/  UISETP.GT.U32.AND UP0, UPT, UR39, 0x2, UPT ;  /* 0x000000022700788c */ /* 0x000fe2000bf04070 */
[----:B------:R-:W-:Y:S01]  /*1e20*/  LOP3.LUT R4, R18, 0x3, RZ, 0xc0, !PT ;  /* 0x0000000312047812 */ /* 0x000fe200078ec0ff */
[----:B------:R-:W-:Y:S01]  /*1e30*/  ULDC UR7, c[0x0][0x284] ;  /* 0x0000a10000077ab9 */ /* 0x000fe20000000800 */
[----:B------:R-:W-:Y:S01]  /*1e40*/  SHF.R.U32.HI R5, RZ, 0x7, R18 ;  /* 0x00000007ff057819 */ /* 0x000fe20000011612 */
[----:B------:R-:W-:Y:S01]  /*1e50*/  UISETP.LT.U32.AND UP0, UPT, UR40, 0x3, UP0 ;  /* 0x000000032800788c */ /* 0x000fe20008701070 */
[----:B--2---:R-:W-:Y:S01]  /*1e60*/  LOP3.LUT R3, R0, 0x7, RZ, 0xc0, !PT ;  /* 0x0000000700037812 */ /* 0x004fe200078ec0ff */
[----:B------:R-:W-:Y:S01]  /*1e70*/  UISETP.GE.U32.AND UP1, UPT, UR40, 0x3, UPT ;  /* 0x000000032800788c */ /* 0x000fe2000bf26070 */
[----:B------:R-:W-:Y:S01]  /*1e80*/  LOP3.LUT R0, R5, 0x1, RZ, 0xc0, !PT ;  /* 0x0000000105007812 */ /* 0x000fe200078ec0ff */
[----:B------:R-:W-:Y:S01]  /*1e90*/  ULDC.64 UR8, c[0x0][0x5d0] ;  /* 0x0001740000087ab9 */ /* 0x000fe20000000a00 */
[----:B------:R-:W-:Y:S01]  /*1ea0*/  SHF.R.S32.HI R14, RZ, 0x1f, R61 ;  /* 0x0000001fff0e7819 */ /* 0x000fe2000001143d */
[----:B------:R-:W-:Y:S01]  /*1eb0*/  UIMAD.WIDE.U32 UR4, UR39, -0x55555555, URZ ;  /* 0xaaaaaaab270478a5 */ /* 0x000fe2000f8e003f */
[----:B------:R-:W-:Y:S01]  /*1ec0*/  IADD3 R5, RZ, -R6, -R3 ;  /* 0x80000006ff057210 */ /* 0x000fe20007ffe803 */
[----:B------:R-:W-:Y:S01]  /*1ed0*/  IMAD.SHL.U32 R10, R0, 0x40, RZ ;  /* 0x00000040000a7824 */ /* 0x000fe200078e00ff */
[----:B------:R-:W-:-:S02]  /*1ee0*/  USEL UR6, URZ, 0x1, !UP0 ;  /* 0x000000013f067887 */ /* 0x000fc4000c000000 */
[----:B------:R-:W-:Y:S01]  /*1ef0*/  USHF.R.U32.HI UR4, URZ, 0x1, UR5 ;  /* 0x000000013f047899 */ /* 0x000fe20008011605 */
[----:B------:R-:W-:Y:S01]  /*1f00*/  IMAD R0, R0, -0x40, R5 ;  /* 0xffffffc000007824 */ /* 0x000fe200078e0205 */
[----:B---3--:R-:W-:Y:S01]  /*1f10*/  ISETP.GE.AND P0, PT, R7, R8, PT ;  /* 0x000000080700720c */ /* 0x008fe20003f06270 */
[----:B------:R-:W-:Y:S01]  /*1f20*/  IMAD R12, R4, -0x2, R8 ;  /* 0xfffffffe040c7824 */ /* 0x000fe200078e0208 */
[----:B------:R-:W-:Y:S01]  /*1f30*/  ULOP3.LUT UR38, UR38, UR6, URZ, 0x3c, !UPT ;  /* 0x0000000626267292 */ /* 0x000fe2000f8e3c3f */
[----:B------:R-:W-:Y:S01]  /*1f40*/  IMAD.SHL.U32 R8, R18, 0x2, RZ ;  /* 0x0000000212087824 */ /* 0x000fe200078e00ff */
[----:B------:R-:W-:Y:S01]  /*1f50*/  ISETP.GE.OR P0, PT, R13, UR7, P0 ;  /* 0x000000070d007c0c */ /* 0x000fe20008706670 */
[----:B------:R-:W-:Y:S01]  /*1f60*/  IMAD R4, R14, UR8, RZ ;  /* 0x000000080e047c24 */ /* 0x000fe2000f8e02ff */
[----:B------:R-:W-:Y:S01]  /*1f70*/  LOP3.LUT R3, R10, 0x40, R3, 0xe2, !PT ;  /* 0x000000400a037812 */ /* 0x000fe200078ee203 */
[----:B------:R-:W-:Y:S01]  /*1f80*/  IMAD.WIDE R10, R59, 0x80, RZ ;  /* 0x000000803b0a7825 */ /* 0x000fe200078e02ff */
[----:B------:R-:W-:Y:S01]  /*1f90*/  LOP3.LUT R8, R7, 0x6, R8, 0xf8, !PT ;  /* 0x0000000607087812 */ /* 0x000fe200078ef808 */
[----:B------:R-:W-:Y:S01]  /*1fa0*/  UIMAD UR39, UR4, -0x3, UR39 ;  /* 0xfffffffd042778a4 */ /* 0x000fe2000f8e0227 */
[----:B------:R-:W-:Y:S01]  /*1fb0*/  IADD3 R20, -R13, UR7, R0 ;  /* 0x000000070d147c10 */ /* 0x000fe2000fffe100 */
[----:B------:R-:W-:Y:S01]  /*1fc0*/  IMAD R15, R61, UR9, R4 ;  /* 0x000000093d0f7c24 */ /* 0x000fe2000f8e0204 */
[----:B------:R-:W-:Y:S01]  /*1fd0*/  SHF.R.S32.HI R9, RZ, 0x1f, R8 ;  /* 0x0000001fff097819 */ /* 0x000fe20000011408 */
[----:B------:R-:W-:Y:S01]  /*1fe0*/  @UP1 ULOP3.LUT UR38, UR38, 0x1, UR4, 0x78, !UPT ;  /* 0x0000000126261892 */ /* 0x000fe2000f8e7804 */
[----:B------:R-:W-:Y:S01]  /*1ff0*/  LOP3.LUT R67, R10, R3, R6, 0xfe, !PT ;  /* 0x000000030a437212 */ /* 0x000fe200078efe06 */
[----:B------:R-:W-:-:S02]  /*2000*/  IMAD.IADD R60, R12, 0x1, -R7 ;  /* 0x000000010c3c7824 */ /* 0x000fc400078e0a07 */
[----:B------:R-:W-:-:S04]  /*2010*/  IMAD.WIDE.U32 R4, R61, UR8, R8 ;  /* 0x000000083d047c25 */ /* 0x000fc8000f8e0008 */
[----:B------:R-:W-:Y:S02]  /*2020*/  IMAD.IADD R5, R5, 0x1, R15 ;  /* 0x0000000105057824 */ /* 0x000fe400078e020f */
[----:B------:R-:W-:Y:S01]  /*2030*/  IMAD.MOV.U32 R59, RZ, RZ, -0x1 ;  /* 0xffffffffff3b7424 */ /* 0x000fe200078e00ff */
[----:B------:R-:W-:Y:S06]  /*2040*/  @P0 BRA `(.L_x_34) ;  /* 0x0000001c00100947 */ /* 0x000fec0003800000 */
[----:B------:R-:W0:Y:S01]  /*2050*/  LDC.64 R12, c[0x0][0x5c8] ;  /* 0x00017200ff0c7b82 */ /* 0x000e220000000a00 */
[----:B------:R-:W-:Y:S01]  /*2060*/  ULDC.64 UR4, c[0x0][0x5c0] ;  /* 0x0001700000047ab9 */ /* 0x000fe20000000a00 */
[----:B------:R-:W-:Y:S01]  /*2070*/  BSSY B0, `(.L_x_34) ;  /* 0x00001c1000007945 */ /* 0x000fe20003800000 */
[-C--:B0-----:R-:W-:Y:S02]  /*2080*/  IMAD R0, R11, R12.reuse, RZ ;  /* 0x0000000c0b007224 */ /* 0x081fe400078e02ff */
[----:B------:R-:W-:-:S04]  /*2090*/  IMAD.WIDE.U32 R4, R67, R12, R4 ;  /* 0x0000000c43047225 */ /* 0x000fc800078e0004 */
[----:B------:R-:W-:Y:S01]  /*20a0*/  IMAD R3, R67, R13, R0 ;  /* 0x0000000d43037224 */ /* 0x000fe200078e0200 */
[----:B------:R-:W-:-:S03]  /*20b0*/  IADD3 R6, P0, R4, UR4, RZ ;  /* 0x0000000404067c10 */ /* 0x000fc6000ff1e0ff */
[----:B------:R-:W-:Y:S01]  /*20c0*/  IMAD.IADD R3, R5, 0x1, R3 ;  /* 0x0000000105037824 */ /* 0x000fe200078e0203 */
[----:B------:R-:W-:-:S04]  /*20d0*/  LEA R4, P1, R12, R6, 0x3 ;  /* 0x000000060c047211 */ /* 0x000fc800078218ff */
[----:B------:R-:W-:Y:S02]  /*20e0*/  IADD3.X R7, R3, UR5, RZ, P0, !PT ;  /* 0x0000000503077c10 */ /* 0x000fe400087fe4ff */
[----:B-----5:R-:W-:Y:S02]  /*20f0*/  ISETP.NE.AND P0, PT, R57, RZ, PT ;  /* 0x000000ff3900720c */ /* 0x020fe40003f05270 */
[----:B------:R-:W-:-:S11]  /*2100*/  LEA.HI.X R5, R12, R7, R13, 0x3, P1 ;  /* 0x000000070c057211 */ /* 0x000fd600008f1c0d */
[----:B------:R-:W-:Y:S05]  /*2110*/  @!P0 BRA `(.L_x_35) ;  /* 0x0000001400188947 */ /* 0x000fea0003800000 */
[----:B------:R-:W0:Y:S01]  /*2120*/  LDC.64 R62, c[0x0][0x5b0] ;  /* 0x00016c00ff3e7b82 */ /* 0x000e220000000a00 */
[----:B------:R-:W-:Y:S01]  /*2130*/  ULDC.64 UR4, c[0x0][0x5b8] ;  /* 0x00016e0000047ab9 */ /* 0x000fe20000000a00 */
[----:B------:R-:W-:Y:S01]  /*2140*/  ISETP.GE.AND P3, PT, R60, 0x1, PT ;  /* 0x000000013c00780c */ /* 0x000fe20003f66270 */
[----:B------:R-:W-:Y:S01]  /*2150*/  IMAD R0, R14, UR4, RZ ;  /* 0x000000040e007c24 */ /* 0x000fe2000f8e02ff */
[----:B------:R-:W-:Y:S01]  /*2160*/  BSSY B1, `(.L_x_36) ;  /* 0x000000e000017945 */ /* 0x000fe20003800000 */
[C---:B------:R-:W-:Y:S01]  /*2170*/  IMAD.WIDE.U32 R14, R61.reuse, UR4, R8 ;  /* 0x000000043d0e7c25 */ /* 0x040fe2000f8e0008 */
[----:B------:R-:W-:Y:S02]  /*2180*/  ISETP.LT.OR P1, PT, R20, 0x1, !P3 ;  /* 0x000000011400780c */ /* 0x000fe40005f21670 */
[----:B------:R-:W1:Y:S01]  /*2190*/  LDC.64 R64, c[0x0][0x5a8] ;  /* 0x00016a00ff407b82 */ /* 0x000e620000000a00 */
[----:B------:R-:W-:Y:S02]  /*21a0*/  IMAD R13, R61, UR5, R0 ;  /* 0x000000053d0d7c24 */ /* 0x000fe4000f8e0200 */
[----:B------:R-:W-:-:S02]  /*21b0*/  IMAD.MOV.U32 R12, RZ, RZ, R14 ;  /* 0x000000ffff0c7224 */ /* 0x000fc400078e000e */
[----:B------:R-:W-:Y:S02]  /*21c0*/  IMAD.IADD R13, R15, 0x1, R13 ;  /* 0x000000010f0d7824 */ /* 0x000fe400078e020d */
[-C--:B0-----:R-:W-:Y:S02]  /*21d0*/  IMAD R10, R11, R62.reuse, RZ ;  /* 0x0000003e0b0a7224 */ /* 0x081fe400078e02ff */
[----:B------:R-:W-:-:S04]  /*21e0*/  IMAD.WIDE.U32 R8, R67, R62, R12 ;  /* 0x0000003e43087225 */ /* 0x000fc800078e000c */
[----:B------:R-:W-:Y:S01]  /*21f0*/  IMAD R21, R67, R63, R10 ;  /* 0x0000003f43157224 */ /* 0x000fe200078e020a */
[----:B-1----:R-:W-:-:S04]  /*2200*/  IADD3 R8, P0, R8, R64, RZ ;  /* 0x0000004008087210 */ /* 0x002fc80007f1e0ff */
[----:B------:R-:W-:Y:S01]  /*2210*/  IADD3.X R9, R65, R9, R21, P0, !PT ;  /* 0x0000000941097210 */ /* 0x000fe200007fe415 */
[----:B------:R-:W-:Y:S08]  /*2220*/  @P1 BRA `(.L_x_37) ;  /* 0x0000000000041947 */ /* 0x000ff00003800000 */
[----:B------:R0:W5:Y:S02]  /*2230*/  LDG.E.U8 R58, desc[UR36][R8.64] ;  /* 0x00000024083a7981 */ /* 0x000164000c1e1100 */
.L_x_37:
[----:B------:R-:W-:Y:S05]  /*2240*/  BSYNC B1 ;  /* 0x0000000000017941 */ /* 0x000fea0003800000 */
.L_x_36:
[----:B-----5:R-:W-:Y:S01]  /*2250*/  LOP3.LUT R0, R58, 0xffff, RZ, 0xc0, !PT ;  /* 0x0000ffff3a007812 */ /* 0x020fe200078ec0ff */
[----:B------:R-:W-:Y:S01]  /*2260*/  IMAD.SHL.U32 R10, R62, 0x8, RZ ;  /* 0x000000083e0a7824 */ /* 0x000fe200078e00ff */
[----:B------:R-:W-:Y:S01]  /*2270*/  ISETP.GE.AND P2, PT, R60, 0x2, PT ;  /* 0x000000023c00780c */ /* 0x000fe20003f46270 */
[----:B------:R-:W-:Y:S01]  /*2280*/  BSSY B1, `(.L_x_38) ;  /* 0x000000e000017945 */ /* 0x000fe20003800000 */
[----:B------:R-:W-:Y:S02]  /*2290*/  PRMT R0, R0, 0x8880, RZ ;  /* 0x0000888000007816 */ /* 0x000fe400000000ff */
[----:B------:R-:W-:Y:S02]  /*22a0*/  ISETP.LT.OR P0, PT, R20, 0x1, !P2 ;  /* 0x000000011400780c */ /* 0x000fe40005701670 */
[----:B------:R-:W-:Y:S01]  /*22b0*/  SHF.L.U64.HI R11, R62, 0x3, R63 ;  /* 0x000000033e0b7819 */ /* 0x000fe2000001023f */
[----:B------:R-:W-:-:S04]  /*22c0*/  IMAD R3, R0, R57, RZ ;  /* 0x0000003900037224 */ /* 0x000fc800078e02ff */
[----:B------:R-:W-:Y:S02]  /*22d0*/  @!P1 IMAD R15, R24, R56, R3 ;  /* 0x00000038180f9224 */ /* 0x000fe400078e0203 */
[----:B------:R-:W-:-:S03]  /*22e0*/  IMAD.WIDE.U32 R10, R67, R62, R10 ;  /* 0x0000003e430a7225 */ /* 0x000fc600078e000a */
[----:B------:R1:W-:Y:S01]  /*22f0*/  @!P1 STG.E.U8 desc[UR36][R6.64], R15 ;  /* 0x0000000f06009986 */ /* 0x0003e2000c101124 */
[----:B------:R-:W-:Y:S01]  /*2300*/  IADD3 R10, P4, P5, R14, R64, R10 ;  /* 0x000000400e0a7210 */ /* 0x000fe20007d9e00a */
[----:B------:R-:W-:Y:S01]  /*2310*/  IMAD.IADD R14, R21, 0x1, R11 ;  /* 0x00000001150e7824 */ /* 0x000fe200078e020b */
[----:B------:R-:W-:Y:S11]  /*2320*/  @P0 BRA `(.L_x_39) ;  /* 0x00000000000c0947 */ /* 0x000ff60003800000 */
[----:B------:R-:W2:Y:S02]  /*2330*/  LDG.E.U8 R58, desc[UR36][R8.64+0x1] ;  /* 0x00000124083a7981 */ /* 0x000ea4000c1e1100 */
[----:B--2---:R-:W-:-:S05]  /*2340*/  PRMT R0, R58, 0x8880, RZ ;  /* 0x000088803a007816 */ /* 0x004fca00000000ff */
[----:B------:R-:W-:-:S07]  /*2350*/  IMAD R3, R0, R57, RZ ;  /* 0x0000003900037224 */ /* 0x000fce00078e02ff */
.L_x_39:
[----:B------:R-:W-:Y:S05]  /*2360*/  BSYNC B1 ;  /* 0x0000000000017941 */ /* 0x000fea0003800000 */
.L_x_38:
[----:B------:R-:W-:Y:S01]  /*2370*/  ISETP.LT.OR P3, PT, R20, 0x9, !P3 ;  /* 0x000000091400780c */ /* 0x000fe20005f61670 */
[----:B------:R-:W-:Y:S01]  /*2380*/  @!P0 IMAD R25, R25, R56, R3 ;  /* 0x0000003819198224 */ /* 0x000fe200078e0203 */
[C---:B------:R-:W-:Y:S01]  /*2390*/  ISETP.GE.AND P1, PT, R60.reuse, 0x9, PT ;  /* 0x000000093c00780c */ /* 0x040fe20003f26270 */
[----:B------:R-:W-:Y:S01]  /*23a0*/  BSSY B1, `(.L_x_40) ;  /* 0x000000b000017945 */ /* 0x000fe20003800000 */
[----:B------:R-:W-:Y:S02]  /*23b0*/  IADD3.X R11, R13, R65, R14, P4, P5 ;  /* 0x000000410d0b7210 */ /* 0x000fe400027ea40e */
[----:B------:R2:W-:Y:S01]  /*23c0*/  @!P0 STG.E.U8 desc[UR36][R6.64+0x1], R25 ;  /* 0x0000011906008986 */ /* 0x0005e2000c101124 */
[----:B------:R-:W-:Y:S02]  /*23d0*/  ISETP.GE.AND P0, PT, R60, 0xa, PT ;  /* 0x0000000a3c00780c */ /* 0x000fe40003f06270 */
[C---:B------:R-:W-:Y:S02]  /*23e0*/  ISETP.LT.OR P2, PT, R20.reuse, 0x9, !P2 ;  /* 0x000000091400780c */ /* 0x040fe40005741670 */
[----:B------:R-:W-:-:S02]  /*23f0*/  ISETP.LT.OR P5, PT, R20, 0x1, !P1 ;  /* 0x000000011400780c */ /* 0x000fc40004fa1670 */
[----:B------:R-:W-:Y:S01]  /*2400*/  ISETP.LT.OR P4, PT, R20, 0x1, !P0 ;  /* 0x000000011400780c */ /* 0x000fe20004781670 */
[----:B------:R-:W-:-:S12]  /*2410*/  @P3 BRA `(.L_x_41) ;  /* 0x00000000000c3947 */ /* 0x000fd80003800000 */
[----:B------:R-:W3:Y:S02]  /*2420*/  LDG.E.U8 R58, desc[UR36][R10.64] ;  /* 0x000000240a3a7981 */ /* 0x000ee4000c1e1100 */
[----:B---3--:R-:W-:-:S05]  /*2430*/  PRMT R0, R58, 0x8880, RZ ;  /* 0x000088803a007816 */ /* 0x008fca00000000ff */
[----:B------:R-:W-:-:S07]  /*2440*/  IMAD R3, R0, R57, RZ ;  /* 0x0000003900037224 */ /* 0x000fce00078e02ff */
.L_x_41:
[----:B------:R-:W-:Y:S05]  /*2450*/  BSYNC B1 ;  /* 0x0000000000017941 */ /* 0x000fea0003800000 */
.L_x_40:
[----:B------:R-:W-:Y:S01]  /*2460*/  @!P3 IMAD R13, R26, R56, R3 ;  /* 0x000000381a0db224 */ /* 0x000fe200078e0203 */
[----:B------:R-:W-:Y:S04]  /*2470*/  BSSY B1, `(.L_x_42) ;  /* 0x0000006000017945 */ /* 0x000fe80003800000 */
[----:B------:R3:W-:Y:S01]  /*2480*/  @!P3 STG.E.U8 desc[UR36][R4.64], R13 ;  /* 0x0000000d0400b986 */ /* 0x0007e2000c101124 */
[----:B------:R-:W-:Y:S05]  /*2490*/  @P2 BRA `(.L_x_43) ;  /* 0x00000000000c2947 */ /* 0x000fea0003800000 */
[----:B------:R-:W4:Y:S02]  /*24a0*/  LDG.E.U8 R58, desc[UR36][R10.64+0x1] ;  /* 0x000001240a3a7981 */ /* 0x000f24000c1e1100 */
[----:B----4-:R-:W-:-:S05]  /*24b0*/  PRMT R0, R58, 0x8880, RZ ;  /* 0x000088803a007816 */ /* 0x010fca00000000ff */
[----:B------:R-:W-:-:S07]  /*24c0*/  IMAD R3, R0, R57, RZ ;  /* 0x0000003900037224 */ /* 0x000fce00078e02ff */
.L_x_43:
[----:B------:R-:W-:Y:S05]  /*24d0*/  BSYNC B1 ;  /* 0x0000000000017941 */ /* 0x000fea0003800000 */
.L_x_42:
[----:B------:R-:W-:Y:S01]  /*24e0*/  @!P2 IMAD R27, R27, R56, R3 ;  /* 0x000000381b1ba224 */ /* 0x000fe200078e0203 */
[----:B------:R-:W-:Y:S04]  /*24f0*/  BSSY B1, `(.L_x_44) ;  /* 0x0000006000017945 */ /* 0x000fe80003800000 */
[----:B------:R4:W-:Y:S01]  /*2500*/  @!P2 STG.E.U8 desc[UR36][R4.64+0x1], R27 ;  /* 0x0000011b0400a986 */ /* 0x0009e2000c101124 */
[----:B------:R-:W-:Y:S05]  /*2510*/  @P5 BRA `(.L_x_45) ;  /* 0x00000000000c5947 */ /* 0x000fea0003800000 */
[----:B------:R-:W5:Y:S02]  /*2520*/  LDG.E.U8 R58, desc[UR36][R8.64+0x8] ;  /* 0x00000824083a7981 */ /* 0x000f64000c1e1100 */
[----:B-----5:R-:W-:-:S05]  /*2530*/  PRMT R0, R58, 0x8880, RZ ;  /* 0x000088803a007816 */ /* 0x020fca00000000ff */
[----:B------:R-:W-:-:S07]  /*2540*/  IMAD R3, R0, R57, RZ ;  /* 0x0000003900037224 */ /* 0x000fce00078e02ff */
.L_x_45:
[----:B------:R-:W-:Y:S05]  /*2550*/  BSYNC B1 ;  /* 0x0000000000017941 */ /* 0x000fea0003800000 */
.L_x_44:
[----:B---3--:R-:W-:Y:S01]  /*2560*/  @!P5 IMAD R13, R28, R56, R3 ;  /* 0x000000381c0dd224 */ /* 0x008fe200078e0203 */
[----:B------:R-:W-:Y:S04]  /*2570*/  BSSY B1, `(.L_x_46) ;  /* 0x0000006000017945 */ /* 0x000fe80003800000 */
[----:B------:R3:W-:Y:S01]  /*2580*/  @!P5 STG.E.U8 desc[UR36][R6.64+0x8], R13 ;  /* 0x0000080d0600d986 */ /* 0x0007e2000c101124 */
[----:B------:R-:W-:Y:S05]  /*2590*/  @P4 BRA `(.L_x_47) ;  /* 0x00000000000c4947 */ /* 0x000fea0003800000 */
[----:B------:R-:W5:Y:S02]  /*25a0*/  LDG.E.U8 R58, desc[UR36][R8.64+0x9] ;  /* 0x00000924083a7981 */ /* 0x000f64000c1e1100 */
[----:B-----5:R-:W-:-:S05]  /*25b0*/  PRMT R0, R58, 0x8880, RZ ;  /* 0x000088803a007816 */ /* 0x020fca00000000ff */
[----:B------:R-:W-:-:S07]  /*25c0*/  IMAD R3, R0, R57, RZ ;  /* 0x0000003900037224 */ /* 0x000fce00078e02ff */
.L_x_47:
[----:B------:R-:W-:Y:S05]  /*25d0*/  BSYNC B1 ;  /* 0x0000000000017941 */ /* 0x000fea0003800000 */
.L_x_46:
[----:B------:R-:W-:Y:S01]  /*25e0*/  ISETP.LT.OR P1, PT, R20, 0x9, !P1 ;  /* 0x000000091400780c */ /* 0x000fe20004f21670 */
[----:B------:R-:W-:Y:S01]  /*25f0*/  @!P4 IMAD R29, R29, R56, R3 ;  /* 0x000000381d1dc224 */ /* 0x000fe200078e0203 */
[C---:B------:R-:W-:Y:S01]  /*2600*/  ISETP.GE.AND P3, PT, R60.reuse, 0x11, PT ;  /* 0x000000113c00780c */ /* 0x040fe20003f66270 */
[----:B------:R-:W-:Y:S01]  /*2610*/  BSSY B1, `(.L_x_48) ;  /* 0x000000a000017945 */ /* 0x000fe20003800000 */
[----:B------:R-:W-:Y:S02]  /*2620*/  ISETP.GE.AND P2, PT, R60, 0x12, PT ;  /* 0x000000123c00780c */ /* 0x000fe40003f46270 */
[----:B------:R0:W-:Y:S01]  /*2630*/  @!P4 STG.E.U8 desc[UR36][R6.64+0x9], R29 ;  /* 0x0000091d0600c986 */ /* 0x0001e2000c101124 */
[C---:B------:R-:W-:Y:S02]  /*2640*/  ISETP.LT.OR P0, PT, R20.reuse, 0x9, !P0 ;  /* 0x000000091400780c */ /* 0x040fe40004701670 */
[C---:B------:R-:W-:Y:S02]  /*2650*/  ISETP.LT.OR P5, PT, R20.reuse, 0x1, !P3 ;  /* 0x000000011400780c */ /* 0x040fe40005fa1670 */
[----:B------:R-:W-:-:S02]  /*2660*/  ISETP.LT.OR P4, PT, R20, 0x1, !P2 ;  /* 0x000000011400780c */ /* 0x000fc40005781670 */
[----:B------:R-:W-:Y:S11]  /*2670*/  @P1 BRA `(.L_x_49) ;  /* 0x00000000000c1947 */ /* 0x000ff60003800000 */
[----:B------:R-:W5:Y:S02]  /*2680*/  LDG.E.U8 R58, desc[UR36][R10.64+0x8] ;  /* 0x000008240a3a7981 */ /* 0x000f64000c1e1100 */
[----:B-----5:R-:W-:-:S05]  /*2690*/  PRMT R0, R58, 0x8880, RZ ;  /* 0x000088803a007816 */ /* 0x020fca00000000ff */
[----:B------:R-:W-:-:S07]  /*26a0*/  IMAD R3, R0, R57, RZ ;  /* 0x0000003900037224 */ /* 0x000fce00078e02ff */
.L_x_49:
[----:B------:R-:W-:Y:S05]  /*26b0*/  BSYNC B1 ;  /* 0x0000000000017941 */ /* 0x000fea0003800000 */
.L_x_48:
[----:B---3--:R-:W-:Y:S01]  /*26c0*/  @!P1 IMAD R13, R30, R56, R3 ;  /* 0x000000381e0d9224 */ /* 0x008fe200078e0203 */
[----:B------:R-:W-:Y:S04]  /*26d0*/  BSSY B1, `(.L_x_50) ;  /* 0x0000006000017945 */ /* 0x000fe80003800000 */
[----:B------:R3:W-:Y:S01]  /*26e0*/  @!P1 STG.E.U8 desc[UR36][R4.64+0x8], R13 ;  /* 0x0000080d04009986 */ /* 0x0007e2000c101124 */
[----:B------:R-:W-:Y:S05]  /*26f0*/  @P0 BRA `(.L_x_51) ;  /* 0x00000000000c0947 */ /* 0x000fea0003800000 */
[----:B------:R-:W5:Y:S02]  /*2700*/  LDG.E.U8 R58, desc[UR36][R10.64+0x9] ;  /* 0x000009240a3a7981 */ /* 0x000f64000c1e1100 */
[----:B-----5:R-:W-:-:S05]  /*2710*/  PRMT R0, R58, 0x8880, RZ ;  /* 0x000088803a007816 */ /* 0x020fca00000000ff */
[----:B------:R-:W-:-:S07]  /*2720*/  IMAD R3, R0, R57, RZ ;  /* 0x0000003900037224 */ /* 0x000fce00078e02ff */
.L_x_51:
[----:B------:R-:W-:Y:S05]  /*2730*/  BSYNC B1 ;  /* 0x0000000000017941 */ /* 0x000fea0003800000 */
.L_x_50:
[----:B------:R-:W-:Y:S01]  /*2740*/  @!P0 IMAD R31, R31, R56, R3 ;  /* 0x000000381f1f8224 */ /* 0x000fe200078e0203 */
[----:B------:R-:W-:Y:S04]  /*2750*/  BSSY B1, `(.L_x_52) ;  /* 0x0000006000017945 */ /* 0x000fe80003800000 */
[----:B------:R0:W-:Y:S01]  /*2760*/  @!P0 STG.E.U8 desc[UR36][R4.64+0x9], R31 ;  /* 0x0000091f04008986 */ /* 0x0001e2000c101124 */
[----:B------:R-:W-:Y:S05]  /*2770*/  @P5 BRA `(.L_x_53) ;  /* 0x00000000000c5947 */ /* 0x000fea0003800000 */
[----:B------:R-:W5:Y:S02]  /*2780*/  LDG.E.U8 R58, desc[UR36][R8.64+0x10] ;  /* 0x00001024083a7981 */ /* 0x000f64000c1e1100 */
[----:B-----5:R-:W-:-:S05]  /*2790*/  PRMT R0, R58, 0x8880, RZ ;  /* 0x000088803a007816 */ /* 0x020fca00000000ff */
[----:B------:R-:W-:-:S07]  /*27a0*/  IMAD R3, R0, R57, RZ ;  /* 0x0000003900037224 */ /* 0x000fce00078e02ff */
.L_x_53:
[----:B------:R-:W-:Y:S05]  /*27b0*/  BSYNC B1 ;  /* 0x0000000000017941 */ /* 0x000fea0003800000 */
.L_x_52:
[----:B---3--:R-:W-:Y:S01]  /*27c0*/  @!P5 IMAD R13, R32, R56, R3 ;  /* 0x00000038200dd224 */ /* 0x008fe200078e0203 */
[----:B------:R-:W-:Y:S04]  /*27d0*/  BSSY B1, `(.L_x_54) ;  /* 0x0000006000017945 */ /* 0x000fe80003800000 */
[----:B------:R3:W-:Y:S01]  /*27e0*/  @!P5 STG.E.U8 desc[UR36][R6.64+0x10], R13 ;  /* 0x0000100d0600d986 */ /* 0x0007e2000c101124 */
[----:B------:R-:W-:Y:S05]  /*27f0*/  @P4 BRA `(.L_x_55) ;  /* 0x00000000000c4947 */ /* 0x000fea0003800000 */
[----:B------:R-:W5:Y:S02]  /*2800*/  LDG.E.U8 R58, desc[UR36][R8.64+0x11] ;  /* 0x00001124083a7981 */ /* 0x000f64000c1e1100 */
[----:B-----5:R-:W-:-:S05]  /*2810*/  PRMT R0, R58, 0x8880, RZ ;  /* 0x000088803a007816 */ /* 0x020fca00000000ff */
[----:B------:R-:W-:-:S07]  /*2820*/  IMAD R3, R0, R57, RZ ;  /* 0x0000003900037224 */ /* 0x000fce00078e02ff */
.L_x_55:
[----:B------:R-:W-:Y:S05]  /*2830*/  BSYNC B1 ;  /* 0x0000000000017941 */ /* 0x000fea0003800000 */
.L_x_54:
        /* <DEDUP_REMOVED lines=13> */
.L_x_57:
[----:B------:R-:W-:Y:S05]  /*2910*/  BSYNC B1 ;  /* 0x0000000000017941 */ /* 0x000fea0003800000 */
.L_x_56:
[----:B---3--:R-:W-:Y:S01]  /*2920*/  @!P3 IMAD R13, R34, R56, R3 ;  /* 0x00000038220db224 */ /* 0x008fe200078e0203 */
[----:B------:R-:W-:Y:S04]  /*2930*/  BSSY B1, `(.L_x_58) ;  /* 0x0000006000017945 */ /* 0x000fe80003800000 */
[----:B------:R3:W-:Y:S01]  /*2940*/  @!P3 STG.E.U8 desc[UR36][R4.64+0x10], R13 ;  /* 0x0000100d0400b986 */ /* 0x0007e2000c101124 */
[----:B------:R-:W-:Y:S05]  /*2950*/  @P2 BRA `(.L_x_59) ;  /* 0x00000000000c2947 */ /* 0x000fea0003800000 */
[----:B------:R-:W5:Y:S02]  /*2960*/  LDG.E.U8 R58, desc[UR36][R10.64+0x11] ;  /* 0x000011240a3a7981 */ /* 0x000f64000c1e1100 */
[----:B-----5:R-:W-:-:S05]  /*2970*/  PRMT R0, R58, 0x8880, RZ ;  /* 0x000088803a007816 */ /* 0x020fca00000000ff */
[----:B------:R-:W-:-:S07]  /*2980*/  IMAD R3, R0, R57, RZ ;  /* 0x0000003900037224 */ /* 0x000fce00078e02ff */
.L_x_59:
[----:B------:R-:W-:Y:S05]  /*2990*/  BSYNC B1 ;  /* 0x0000000000017941 */ /* 0x000fea0003800000 */
.L_x_58:
[----:B------:R-:W-:Y:S01]  /*29a0*/  @!P2 IMAD R35, R35, R56, R3 ;  /* 0x000000382323a224 */ /* 0x000fe200078e0203 */
[----:B------:R-:W-:Y:S04]  /*29b0*/  BSSY B1, `(.L_x_60) ;  /* 0x0000006000017945 */ /* 0x000fe80003800000 */
[----:B------:R0:W-:Y:S01]  /*29c0*/  @!P2 STG.E.U8 desc[UR36][R4.64+0x11], R35 ;  /* 0x000011230400a986 */ /* 0x0001e2000c101124 */
[----:B------:R-:W-:Y:S05]  /*29d0*/  @P5 BRA `(.L_x_61) ;  /* 0x00000000000c5947 */ /* 0x000fea0003800000 */
[----:B------:R-:W5:Y:S02]  /*29e0*/  LDG.E.U8 R58, desc[UR36][R8.64+0x18] ;  /* 0x00001824083a7981 */ /* 0x000f64000c1e1100 */
[----:B-----5:R-:W-:-:S05]  /*29f0*/  PRMT R0, R58, 0x8880, RZ ;  /* 0x000088803a007816 */ /* 0x020fca00000000ff */
[----:B------:R-:W-:-:S07]  /*2a00*/  IMAD R3, R0, R57, RZ ;  /* 0x0000003900037224 */ /* 0x000fce00078e02ff */
.L_x_61:
[----:B------:R-:W-:Y:S05]  /*2a10*/  BSYNC B1 ;  /* 0x0000000000017941 */ /* 0x000fea0003800000 */
.L_x_60:
[----:B---3--:R-:W-:Y:S01]  /*2a20*/  @!P5 IMAD R13, R36, R56, R3 ;  /* 0x00000038240dd224 */ /* 0x008fe200078e0203 */
[----:B------:R-:W-:Y:S04]  /*2a30*/  BSSY B1, `(.L_x_62) ;  /* 0x0000006000017945 */ /* 0x000fe80003800000 */
[----:B------:R3:W-:Y:S01]  /*2a40*/  @!P5 STG.E.U8 desc[UR36][R6.64+0x18], R13 ;  /* 0x0000180d0600d986 */ /* 0x0007e2000c101124 */
[----:B------:R-:W-:Y:S05]  /*2a50*/  @P4 BRA `(.L_x_63) ;  /* 0x00000000000c4947 */ /* 0x000fea0003800000 */
[----:B------:R-:W5:Y:S02]  /*2a60*/  LDG.E.U8 R58, desc[UR36][R8.64+0x19] ;  /* 0x00001924083a7981 */ /* 0x000f64000c1e1100 */
[----:B-----5:R-:W-:-:S05]  /*2a70*/  PRMT R0, R58, 0x8880, RZ ;  /* 0x000088803a007816 */ /* 0x020fca00000000ff */
[----:B------:R-:W-:-:S07]  /*2a80*/  IMAD R3, R0, R57, RZ ;  /* 0x0000003900037224 */ /* 0x000fce00078e02ff */
.L_x_63:
[----:B------:R-:W-:Y:S05]  /*2a90*/  BSYNC B1 ;  /* 0x0000000000017941 */ /* 0x000fea0003800000 */
.L_x_62:
        /* <DEDUP_REMOVED lines=13> */
.L_x_65:
[----:B------:R-:W-:Y:S05]  /*2b70*/  BSYNC B1 ;  /* 0x0000000000017941 */ /* 0x000fea0003800000 */
.L_x_64:
[----:B---3--:R-:W-:Y:S01]  /*2b80*/  @!P1 IMAD R13, R38, R56, R3 ;  /* 0x00000038260d9224 */ /* 0x008fe200078e0203 */
[----:B------:R-:W-:Y:S04]  /*2b90*/  BSSY B1, `(.L_x_66) ;  /* 0x0000006000017945 */ /* 0x000fe80003800000 */
[----:B------:R3:W-:Y:S01]  /*2ba0*/  @!P1 STG.E.U8 desc[UR36][R4.64+0x18], R13 ;  /* 0x0000180d04009986 */ /* 0x0007e2000c101124 */
[----:B------:R-:W-:Y:S05]  /*2bb0*/  @P4 BRA `(.L_x_67) ;  /* 0x00000000000c4947 */ /* 0x000fea0003800000 */
[----:B------:R-:W5:Y:S02]  /*2bc0*/  LDG.E.U8 R58, desc[UR36][R10.64+0x19] ;  /* 0x000019240a3a7981 */ /* 0x000f64000c1e1100 */
[----:B-----5:R-:W-:-:S05]  /*2bd0*/  PRMT R0, R58, 0x8880, RZ ;  /* 0x000088803a007816 */ /* 0x020fca00000000ff */
[----:B------:R-:W-:-:S07]  /*2be0*/  IMAD R3, R0, R57, RZ ;  /* 0x0000003900037224 */ /* 0x000fce00078e02ff */
.L_x_67:
[----:B------:R-:W-:Y:S05]  /*2bf0*/  BSYNC B1 ;  /* 0x0000000000017941 */ /* 0x000fea0003800000 */
.L_x_66:
[----:B------:R-:W-:Y:S01]  /*2c00*/  @!P4 IMAD R39, R39, R56, R3 ;  /* 0x000000382727c224 */ /* 0x000fe200078e0203 */
[----:B------:R-:W-:Y:S04]  /*2c10*/  BSSY B1, `(.L_x_68) ;  /* 0x0000006000017945 */ /* 0x000fe80003800000 */
[----:B------:R0:W-:Y:S01]  /*2c20*/  @!P4 STG.E.U8 desc[UR36][R4.64+0x19], R39 ;  /* 0x000019270400c986 */ /* 0x0001e2000c101124 */
[----:B------:R-:W-:Y:S05]  /*2c30*/  @P5 BRA `(.L_x_69) ;  /* 0x00000000000c5947 */ /* 0x000fea0003800000 */
[----:B------:R-:W5:Y:S02]  /*2c40*/  LDG.E.U8 R58, desc[UR36][R8.64+0x20] ;  /* 0x00002024083a7981 */ /* 0x000f64000c1e1100 */
[----:B-----5:R-:W-:-:S05]  /*2c50*/  PRMT R0, R58, 0x8880, RZ ;  /* 0x000088803a007816 */ /* 0x020fca00000000ff */
[----:B------:R-:W-:-:S07]  /*2c60*/  IMAD R3, R0, R57, RZ ;  /* 0x0000003900037224 */ /* 0x000fce00078e02ff */
.L_x_69:
[----:B------:R-:W-:Y:S05]  /*2c70*/  BSYNC B1 ;  /* 0x0000000000017941 */ /* 0x000fea0003800000 */
.L_x_68:
[----:B---3--:R-:W-:Y:S01]  /*2c80*/  @!P5 IMAD R13, R40, R56, R3 ;  /* 0x00000038280dd224 */ /* 0x008fe200078e0203 */
[----:B------:R-:W-:Y:S04]  /*2c90*/  BSSY B1, `(.L_x_70) ;  /* 0x0000006000017945 */ /* 0x000fe80003800000 */
[----:B------:R3:W-:Y:S01]  /*2ca0*/  @!P5 STG.E.U8 desc[UR36][R6.64+0x20], R13 ;  /* 0x0000200d0600d986 */ /* 0x0007e2000c101124 */
[----:B------:R-:W-:Y:S05]  /*2cb0*/  @P0 BRA `(.L_x_71) ;  /* 0x00000000000c0947 */ /* 0x000fea0003800000 */
[----:B------:R-:W5:Y:S02]  /*2cc0*/  LDG.E.U8 R58, desc[UR36][R8.64+0x21] ;  /* 0x00002124083a7981 */ /* 0x000f64000c1e1100 */
[----:B-----5:R-:W-:-:S05]  /*2cd0*/  PRMT R0, R58, 0x8880, RZ ;  /* 0x000088803a007816 */ /* 0x020fca00000000ff */
[----:B------:R-:W-:-:S07]  /*2ce0*/  IMAD R3, R0, R57, RZ ;  /* 0x0000003900037224 */ /* 0x000fce00078e02ff */
.L_x_71:
[----:B------:R-:W-:Y:S05]  /*2cf0*/  BSYNC B1 ;  /* 0x0000000000017941 */ /* 0x000fea0003800000 */
.L_x_70:
        /* <DEDUP_REMOVED lines=13> */
.L_x_73:
[----:B------:R-:W-:Y:S05]  /*2dd0*/  BSYNC B1 ;  /* 0x0000000000017941 */ /* 0x000fea0003800000 */
.L_x_72:
[----:B---3--:R-:W-:Y:S01]  /*2de0*/  @!P3 IMAD R13, R42, R56, R3 ;  /* 0x000000382a0db224 */ /* 0x008fe200078e0203 */
[----:B------:R-:W-:Y:S04]  /*2df0*/  BSSY B1, `(.L_x_74) ;  /* 0x0000006000017945 */ /* 0x000fe80003800000 */
[----:B------:R3:W-:Y:S01]  /*2e00*/  @!P3 STG.E.U8 desc[UR36][R4.64+0x20], R13 ;  /* 0x0000200d0400b986 */ /* 0x0007e2000c101124 */
[----:B------:R-:W-:Y:S05]  /*2e10*/  @P2 BRA `(.L_x_75) ;  /* 0x00000000000c2947 */ /* 0x000fea0003800000 */
[----:B------:R-:W5:Y:S02]  /*2e20*/  LDG.E.U8 R58, desc[UR36][R10.64+0x21] ;  /* 0x000021240a3a7981 */ /* 0x000f64000c1e1100 */
[----:B-----5:R-:W-:-:S05]  /*2e30*/  PRMT R0, R58, 0x8880, RZ ;  /* 0x000088803a007816 */ /* 0x020fca00000000ff */
[----:B------:R-:W-:-:S07]  /*2e40*/  IMAD R3, R0, R57, RZ ;  /* 0x0000003900037224 */ /* 0x000fce00078e02ff */
.L_x_75:
[----:B------:R-:W-:Y:S05]  /*2e50*/  BSYNC B1 ;  /* 0x0000000000017941 */ /* 0x000fea0003800000 */
.L_x_74:
[----:B------:R-:W-:Y:S01]  /*2e60*/  @!P2 IMAD R43, R43, R56, R3 ;  /* 0x000000382b2ba224 */ /* 0x000fe200078e0203 */
[----:B------:R-:W-:Y:S04]  /*2e70*/  BSSY B1, `(.L_x_76) ;  /* 0x0000006000017945 */ /* 0x000fe80003800000 */
[----:B------:R0:W-:Y:S01]  /*2e80*/  @!P2 STG.E.U8 desc[UR36][R4.64+0x21], R43 ;  /* 0x0000212b0400a986 */ /* 0x0001e2000c101124 */
[----:B------:R-:W-:Y:S05]  /*2e90*/  @P0 BRA `(.L_x_77) ;  /* 0x00000000000c0947 */ /* 0x000fea0003800000 */
[----:B------:R-:W5:Y:S02]  /*2ea0*/  LDG.E.U8 R58, desc[UR36][R8.64+0x28] ;  /* 0x00002824083a7981 */ /* 0x000f64000c1e1100 */
[----:B-----5:R-:W-:-:S05]  /*2eb0*/  PRMT R0, R58, 0x8880, RZ ;  /* 0x000088803a007816 */ /* 0x020fca00000000ff */
[----:B------:R-:W-:-:S07]  /*2ec0*/  IMAD R3, R0, R57, RZ ;  /* 0x0000003900037224 */ /* 0x000fce00078e02ff */
.L_x_77:
[----:B------:R-:W-:Y:S05]  /*2ed0*/  BSYNC B1 ;  /* 0x0000000000017941 */ /* 0x000fea0003800000 */
.L_x_76:
[----:B---3--:R-:W-:Y:S01]  /*2ee0*/  @!P0 IMAD R13, R44, R56, R3 ;  /* 0x000000382c0d8224 */ /* 0x008fe200078e0203 */
[----:B------:R-:W-:Y:S04]  /*2ef0*/  BSSY B1, `(.L_x_78) ;  /* 0x0000006000017945 */ /* 0x000fe80003800000 */
[----:B------:R3:W-:Y:S01]  /*2f00*/  @!P0 STG.E.U8 desc[UR36][R6.64+0x28], R13 ;  /* 0x0000280d06008986 */ /* 0x0007e2000c101124 */
[----:B------:R-:W-:Y:S05]  /*2f10*/  @P5 BRA `(.L_x_79) ;  /* 0x00000000000c5947 */ /* 0x000fea0003800000 */
[----:B------:R-:W5:Y:S02]  /*2f20*/  LDG.E.U8 R58, desc[UR36][R8.64+0x29] ;  /* 0x00002924083a7981 */ /* 0x000f64000c1e1100 */
[----:B-----5:R-:W-:-:S05]  /*2f30*/  PRMT R0, R58, 0x8880, RZ ;  /* 0x000088803a007816 */ /* 0x020fca00000000ff */
[----:B------:R-:W-:-:S07]  /*2f40*/  IMAD R3, R0, R57, RZ ;  /* 0x0000003900037224 */ /* 0x000fce00078e02ff */
.L_x_79:
[----:B------:R-:W-:Y:S05]  /*2f50*/  BSYNC B1 ;  /* 0x0000000000017941 */ /* 0x000fea0003800000 */
.L_x_78:
        /* <DEDUP_REMOVED lines=13> */
.L_x_81:
[----:B------:R-:W-:Y:S05]  /*3030*/  BSYNC B1 ;  /* 0x0000000000017941 */ /* 0x000fea0003800000 */
.L_x_80:
[----:B---3--:R-:W-:Y:S01]  /*3040*/  @!P4 IMAD R13, R46, R56, R3 ;  /* 0x000000382e0dc224 */ /* 0x008fe200078e0203 */
[----:B------:R-:W-:Y:S04]  /*3050*/  BSSY B1, `(.L_x_82) ;  /* 0x0000006000017945 */ /* 0x000fe80003800000 */
[----:B------:R3:W-:Y:S01]  /*3060*/  @!P4 STG.E.U8 desc[UR36][R4.64+0x28], R13 ;  /* 0x0000280d0400c986 */ /* 0x0007e2000c101124 */
[----:B------:R-:W-:Y:S05]  /*3070*/  @P1 BRA `(.L_x_83) ;  /* 0x00000000000c1947 */ /* 0x000fea0003800000 */
[----:B------:R-:W5:Y:S02]  /*3080*/  LDG.E.U8 R58, desc[UR36][R10.64+0x29] ;  /* 0x000029240a3a7981 */ /* 0x000f64000c1e1100 */
[----:B-----5:R-:W-:-:S05]  /*3090*/  PRMT R0, R58, 0x8880, RZ ;  /* 0x000088803a007816 */ /* 0x020fca00000000ff */
[----:B------:R-:W-:-:S07]  /*30a0*/  IMAD R3, R0, R57, RZ ;  /* 0x0000003900037224 */ /* 0x000fce00078e02ff */
.L_x_83:
[----:B------:R-:W-:Y:S05]  /*30b0*/  BSYNC B1 ;  /* 0x0000000000017941 */ /* 0x000fea0003800000 */
.L_x_82:
[----:B------:R-:W-:Y:S01]  /*30c0*/  @!P1 IMAD R47, R47, R56, R3 ;  /* 0x000000382f2f9224 */ /* 0x000fe200078e0203 */
[----:B------:R-:W-:Y:S04]  /*30d0*/  BSSY B1, `(.L_x_84) ;  /* 0x0000006000017945 */ /* 0x000fe80003800000 */
[----:B------:R0:W-:Y:S01]  /*30e0*/  @!P1 STG.E.U8 desc[UR36][R4.64+0x29], R47 ;  /* 0x0000292f04009986 */ /* 0x0001e2000c101124 */
[----:B------:R-:W-:Y:S05]  /*30f0*/  @P3 BRA `(.L_x_85) ;  /* 0x00000000000c3947 */ /* 0x000fea0003800000 */
[----:B------:R-:W5:Y:S02]  /*3100*/  LDG.E.U8 R58, desc[UR36][R8.64+0x30] ;  /* 0x00003024083a7981 */ /* 0x000f64000c1e1100 */
[----:B-----5:R-:W-:-:S05]  /*3110*/  PRMT R0, R58, 0x8880, RZ ;  /* 0x000088803a007816 */ /* 0x020fca00000000ff */
[----:B------:R-:W-:-:S07]  /*3120*/  IMAD R3, R0, R57, RZ ;  /* 0x0000003900037224 */ /* 0x000fce00078e02ff */
.L_x_85:
[----:B------:R-:W-:Y:S05]  /*3130*/  BSYNC B1 ;  /* 0x0000000000017941 */ /* 0x000fea0003800000 */
.L_x_84:
[----:B---3--:R-:W-:Y:S01]  /*3140*/  @!P3 IMAD R13, R48, R56, R3 ;  /* 0x00000038300db224 */ /* 0x008fe200078e0203 */
[----:B------:R-:W-:Y:S04]  /*3150*/  BSSY B1, `(.L_x_86) ;  /* 0x0000006000017945 */ /* 0x000fe80003800000 */
[----:B------:R3:W-:Y:S01]  /*3160*/  @!P3 STG.E.U8 desc[UR36][R6.64+0x30], R13 ;  /* 0x0000300d0600b986 */ /* 0x0007e2000c101124 */
[----:B------:R-:W-:Y:S05]  /*3170*/  @P5 BRA `(.L_x_87) ;  /* 0x00000000000c5947 */ /* 0x000fea0003800000 */
[----:B------:R-:W5:Y:S02]  /*3180*/  LDG.E.U8 R58, desc[UR36][R8.64+0x31] ;  /* 0x00003124083a7981 */ /* 0x000f64000c1e1100 */
[----:B-----5:R-:W-:-:S05]  /*3190*/  PRMT R0, R58, 0x8880, RZ ;  /* 0x000088803a007816 */ /* 0x020fca00000000ff */
[----:B------:R-:W-:-:S07]  /*31a0*/  IMAD R3, R0, R57, RZ ;  /* 0x0000003900037224 */ /* 0x000fce00078e02ff */
.L_x_87:
[----:B------:R-:W-:Y:S05]  /*31b0*/  BSYNC B1 ;  /* 0x0000000000017941 */ /* 0x000fea0003800000 */
.L_x_86:
        /* <DEDUP_REMOVED lines=9> */
[----:B------:R-:W-:Y:S01]  /*3250*/  ISETP.LT.OR P3, PT, R20, 0x9, !P3 ;  /* 0x000000091400780c */ /* 0x000fe20005f61670 */
[----:B------:R-:W-:-:S12]  /*3260*/  @P2 BRA `(.L_x_89) ;  /* 0x00000000000c2947 */ /* 0x000fd80003800000 */
[----:B------:R-:W5:Y:S02]  /*3270*/  LDG.E.U8 R58, desc[UR36][R10.64+0x30] ;  /* 0x000030240a3a7981 */ /* 0x000f64000c1e1100 */
[----:B-----5:R-:W-:-:S05]  /*3280*/  PRMT R0, R58, 0x8880, RZ ;  /* 0x000088803a007816 */ /* 0x020fca00000000ff */
[----:B------:R-:W-:-:S07]  /*3290*/  IMAD R3, R0, R57, RZ ;  /* 0x0000003900037224 */ /* 0x000fce00078e02ff */
.L_x_89:
[----:B------:R-:W-:Y:S05]  /*32a0*/  BSYNC B1 ;  /* 0x0000000000017941 */ /* 0x000fea0003800000 */
.L_x_88:
[----:B---3--:R-:W-:Y:S01]  /*32b0*/  @!P2 IMAD R13, R50, R56, R3 ;  /* 0x00000038320da224 */ /* 0x008fe200078e0203 */
[----:B------:R-:W-:Y:S04]  /*32c0*/  BSSY B1, `(.L_x_90) ;  /* 0x0000006000017945 */ /* 0x000fe80003800000 */
[----:B------:R3:W-:Y:S01]  /*32d0*/  @!P2 STG.E.U8 desc[UR36][R4.64+0x30], R13 ;  /* 0x0000300d0400a986 */ /* 0x0007e2000c101124 */
[----:B------:R-:W-:Y:S05]  /*32e0*/  @P0 BRA `(.L_x_91) ;  /* 0x00000000000c0947 */ /* 0x000fea0003800000 */
[----:B------:R-:W5:Y:S02]  /*32f0*/  LDG.E.U8 R58, desc[UR36][R10.64+0x31] ;  /* 0x000031240a3a7981 */ /* 0x000f64000c1e1100 */
[----:B-----5:R-:W-:-:S05]  /*3300*/  PRMT R0, R58, 0x8880, RZ ;  /* 0x000088803a007816 */ /* 0x020fca00000000ff */
[----:B------:R-:W-:-:S07]  /*3310*/  IMAD R3, R0, R57, RZ ;  /* 0x0000003900037224 */ /* 0x000fce00078e02ff */
.L_x_91:
[----:B------:R-:W-:Y:S05]  /*3320*/  BSYNC B1 ;  /* 0x0000000000017941 */ /* 0x000fea0003800000 */
.L_x_90:
[----:B------:R-:W-:Y:S01]  /*3330*/  @!P0 IMAD R51, R51, R56, R3 ;  /* 0x0000003833338224 */ /* 0x000fe200078e0203 */
[----:B------:R-:W-:Y:S04]  /*3340*/  BSSY B1, `(.L_x_92) ;  /* 0x0000006000017945 */ /* 0x000fe80003800000 */
[----:B------:R0:W-:Y:S01]  /*3350*/  @!P0 STG.E.U8 desc[UR36][R4.64+0x31], R51 ;  /* 0x0000313304008986 */ /* 0x0001e2000c101124 */
[----:B------:R-:W-:Y:S05]  /*3360*/  @P5 BRA `(.L_x_93) ;  /* 0x00000000000c5947 */ /* 0x000fea0003800000 */
[----:B------:R-:W5:Y:S02]  /*3370*/  LDG.E.U8 R58, desc[UR36][R8.64+0x38] ;  /* 0x00003824083a7981 */ /* 0x000f64000c1e1100 */
[----:B-----5:R-:W-:-:S05]  /*3380*/  PRMT R0, R58, 0x8880, RZ ;  /* 0x000088803a007816 */ /* 0x020fca00000000ff */
[----:B------:R-:W-:-:S07]  /*3390*/  IMAD R3, R0, R57, RZ ;  /* 0x0000003900037224 */ /* 0x000fce00078e02ff */
.L_x_93:
[----:B------:R-:W-:Y:S05]  /*33a0*/  BSYNC B1 ;  /* 0x0000000000017941 */ /* 0x000fea0003800000 */
.L_x_92:
[----:B---3--:R-:W-:Y:S01]  /*33b0*/  @!P5 IMAD R13, R52, R56, R3 ;  /* 0x00000038340dd224 */ /* 0x008fe200078e0203 */
[----:B------:R-:W-:Y:S04]  /*33c0*/  BSSY B1, `(.L_x_94) ;  /* 0x0000006000017945 */ /* 0x000fe80003800000 */
[----:B------:R3:W-:Y:S01]  /*33d0*/  @!P5 STG.E.U8 desc[UR36][R6.64+0x38], R13 ;  /* 0x0000380d0600d986 */ /* 0x0007e2000c101124 */
[----:B------:R-:W-:Y:S05]  /*33e0*/  @P4 BRA `(.L_x_95) ;  /* 0x00000000000c4947 */ /* 0x000fea0003800000 */
[----:B------:R-:W5:Y:S02]  /*33f0*/  LDG.E.U8 R58, desc[UR36][R8.64+0x39] ;  /* 0x00003924083a7981 */ /* 0x000f64000c1e1100 */
[----:B-----5:R-:W-:-:S05]  /*3400*/  PRMT R0, R58, 0x8880, RZ ;  /* 0x000088803a007816 */ /* 0x020fca00000000ff */
[----:B------:R-:W-:-:S07]  /*3410*/  IMAD R3, R0, R57, RZ ;  /* 0x0000003900037224 */ /* 0x000fce00078e02ff */
.L_x_95:
[----:B------:R-:W-:Y:S05]  /*3420*/  BSYNC B1 ;  /* 0x0000000000017941 */ /* 0x000fea0003800000 */
.L_x_94:
[----:B------:R-:W-:Y:S01]  /*3430*/  @!P4 IMAD R53, R53, R56, R3 ;  /* 0x000000383535c224 */ /* 0x000fe200078e0203 */
[----:B------:R-:W-:Y:S04]  /*3440*/  BSSY B1, `(.L_x_96) ;  /* 0x0000006000017945 */ /* 0x000fe80003800000 */
[----:B------:R0:W-:Y:S01]  /*3450*/  @!P4 STG.E.U8 desc[UR36][R6.64+0x39], R53 ;  /* 0x000039350600c986 */ /* 0x0001e2000c101124 */
[----:B------:R-:W-:Y:S05]  /*3460*/  @P3 BRA `(.L_x_97) ;  /* 0x00000000000c3947 */ /* 0x000fea0003800000 */
[----:B------:R-:W5:Y:S02]  /*3470*/  LDG.E.U8 R58, desc[UR36][R10.64+0x38] ;  /* 0x000038240a3a7981 */ /* 0x000f64000c1e1100 */
[----:B-----5:R-:W-:-:S05]  /*3480*/  PRMT R0, R58, 0x8880, RZ ;  /* 0x000088803a007816 */ /* 0x020fca00000000ff */
[----:B------:R-:W-:-:S07]  /*3490*/  IMAD R3, R0, R57, RZ ;  /* 0x0000003900037224 */ /* 0x000fce00078e02ff */
.L_x_97:
[----:B------:R-:W-:Y:S05]  /*34a0*/  BSYNC B1 ;  /* 0x0000000000017941 */ /* 0x000fea0003800000 */
.L_x_96:
[----:B0123--:R-:W-:Y:S01]  /*34b0*/  @!P3 IMAD R7, R54, R56, R3 ;  /* 0x000000383607b224 */ /* 0x00ffe200078e0203 */
[----:B------:R-:W-:Y:S01]  /*34c0*/  ISETP.LT.OR P1, PT, R20, 0x9, !P1 ;  /* 0x000000091400780c */ /* 0x000fe20004f21670 */
[----:B------:R-:W-:Y:S03]  /*34d0*/  BSSY B1, `(.L_x_98) ;  /* 0x0000006000017945 */ /* 0x000fe60003800000 */
[----:B------:R0:W-:Y:S09]  /*34e0*/  @!P3 STG.E.U8 desc[UR36][R4.64+0x38], R7 ;  /* 0x000038070400b986 */ /* 0x0001f2000c101124 */
[----:B------:R-:W-:Y:S05]  /*34f0*/  @P1 BRA `(.L_x_99) ;  /* 0x00000000000c1947 */ /* 0x000fea0003800000 */
[----:B------:R-:W2:Y:S02]  /*3500*/  LDG.E.U8 R58, desc[UR36][R10.64+0x39] ;  /* 0x000039240a3a7981 */ /* 0x000ea4000c1e1100 */
[----:B--2---:R-:W-:-:S05]  /*3510*/  PRMT R0, R58, 0x8880, RZ ;  /* 0x000088803a007816 */ /* 0x004fca00000000ff */
[----:B------:R-:W-:-:S07]  /*3520*/  IMAD R3, R0, R57, RZ ;  /* 0x0000003900037224 */ /* 0x000fce00078e02ff */
.L_x_99:
[----:B------:R-:W-:Y:S05]  /*3530*/  BSYNC B1 ;  /* 0x0000000000017941 */ /* 0x000fea0003800000 */
.L_x_98:
[----:B------:R-:W-:Y:S01]  /*3540*/  IMAD R3, R55, R56, R3 ;  /* 0x0000003837037224 */ /* 0x000fe200078e0203 */
[----:B------:R-:W-:Y:S06]  /*3550*/  @P1 BRA `(.L_x_100) ;  /* 0x0000000400c81947 */ /* 0x000fec0003800000 */
[----:B------:R1:W-:Y:S01]  /*3560*/  STG.E.U8 desc[UR36][R4.64+0x39], R3 ;  /* 0x0000390304007986 */ /* 0x0003e2000c101124 */
[----:B------:R-:W-:Y:S05]  /*3570*/  BRA `(.L_x_100) ;  /* 0x0000000400c07947 */ /* 0x000fea0003800000 */
.L_x_35:
[C---:B------:R-:W-:Y:S02]  /*3580*/  ISETP.GE.AND P1, PT, R60.reuse, 0x1, PT ;  /* 0x000000013c00780c */ /* 0x040fe40003f26270 */
[----:B------:R-:W-:Y:S02]  /*3590*/  ISETP.GE.AND P0, PT, R60, 0x2, PT ;  /* 0x000000023c00780c */ /* 0x000fe40003f06270 */
[C---:B------:R-:W-:Y:S02]  /*35a0*/  ISETP.LT.OR P4, PT, R20.reuse, 0x1, !P1 ;  /* 0x000000011400780c */ /* 0x040fe40004f81670 */
[C---:B------:R-:W-:Y:S02]  /*35b0*/  ISETP.LT.OR P5, PT, R20.reuse, 0x1, !P0 ;  /* 0x000000011400780c */ /* 0x040fe400047a1670 */
[C---:B------:R-:W-:Y:S02]  /*35c0*/  ISETP.LT.OR P1, PT, R20.reuse, 0x9, !P1 ;  /* 0x000000091400780c */ /* 0x040fe40004f21670 */
[----:B------:R-:W-:-:S02]  /*35d0*/  ISETP.LT.OR P0, PT, R20, 0x9, !P0 ;  /* 0x000000091400780c */ /* 0x000fc40004701670 */
[C---:B------:R-:W-:Y:S02]  /*35e0*/  ISETP.GE.AND P3, PT, R60.reuse, 0x9, PT ;  /* 0x000000093c00780c */ /* 0x040fe40003f66270 */
[----:B------:R-:W-:-:S03]  /*35f0*/  ISETP.GE.AND P2, PT, R60, 0xa, PT ;  /* 0x0000000a3c00780c */ /* 0x000fc60003f46270 */
[-C--:B------:R-:W-:Y:S02]  /*3600*/  @!P4 IMAD R3, R24, R56.reuse, RZ ;  /* 0x000000381803c224 */ /* 0x080fe400078e02ff */
[-C--:B------:R-:W-:Y:S02]  /*3610*/  @!P5 IMAD R25, R25, R56.reuse, RZ ;  /* 0x000000381919d224 */ /* 0x080fe400078e02ff */
[-C--:B------:R-:W-:Y:S01]  /*3620*/  @!P1 IMAD R9, R26, R56.reuse, RZ ;  /* 0x000000381a099224 */ /* 0x080fe200078e02ff */
[----:B------:R0:W-:Y:S01]  /*3630*/  @!P4 STG.E.U8 desc[UR36][R6.64], R3 ;  /* 0x000000030600c986 */ /* 0x0001e2000c101124 */
[C---:B------:R-:W-:Y:S01]  /*3640*/  ISETP.LT.OR P4, PT, R20.reuse, 0x1, !P3 ;  /* 0x000000011400780c */ /* 0x040fe20005f81670 */
[----:B------:R-:W-:Y:S02]  /*3650*/  @!P0 IMAD R27, R27, R56, RZ ;  /* 0x000000381b1b8224 */ /* 0x000fe400078e02ff */
[----:B------:R-:W-:Y:S01]  /*3660*/  @!P5 STG.E.U8 desc[UR36][R6.64+0x1], R25 ;  /* 0x000001190600d986 */ /* 0x000fe2000c101124 */
[----:B------:R-:W-:-:S02]  /*3670*/  ISETP.LT.OR P5, PT, R20, 0x1, !P2 ;  /* 0x000000011400780c */ /* 0x000fc400057a1670 */
[C---:B------:R-:W-:Y:S01]  /*3680*/  ISETP.LT.OR P2, PT, R20.reuse, 0x9, !P2 ;  /* 0x000000091400780c */ /* 0x040fe20005741670 */
[----:B------:R1:W-:Y:S01]  /*3690*/  @!P1 STG.E.U8 desc[UR36][R4.64], R9 ;  /* 0x0000000904009986 */ /* 0x0003e2000c101124 */
[----:B------:R-:W-:Y:S02]  /*36a0*/  ISETP.LT.OR P1, PT, R20, 0x9, !P3 ;  /* 0x000000091400780c */ /* 0x000fe40005f21670 */
[C---:B------:R-:W-:Y:S01]  /*36b0*/  ISETP.GE.AND P3, PT, R60.reuse, 0x11, PT ;  /* 0x000000113c00780c */ /* 0x040fe20003f66270 */
[----:B------:R-:W-:Y:S01]  /*36c0*/  @!P0 STG.E.U8 desc[UR36][R4.64+0x1], R27 ;  /* 0x0000011b04008986 */ /* 0x000fe2000c101124 */
[----:B------:R-:W-:Y:S01]  /*36d0*/  ISETP.GE.AND P0, PT, R60, 0x12, PT ;  /* 0x000000123c00780c */ /* 0x000fe20003f06270 */
[----:B------:R-:W-:-:S04]  /*36e0*/  @!P4 IMAD R11, R28, R56, RZ ;  /* 0x000000381c0bc224 */ /* 0x000fc800078e02ff */
[-C--:B------:R-:W-:Y:S01]  /*36f0*/  @!P5 IMAD R29, R29, R56.reuse, RZ ;  /* 0x000000381d1dd224 */ /* 0x080fe200078e02ff */
[----:B------:R-:W-:Y:S01]  /*3700*/  @!P4 STG.E.U8 desc[UR36][R6.64+0x8], R11 ;  /* 0x0000080b0600c986 */ /* 0x000fe2000c101124 */
[C---:B------:R-:W-:Y:S01]  /*3710*/  ISETP.LT.OR P4, PT, R20.reuse, 0x1, !P3 ;  /* 0x000000011400780c */ /* 0x040fe20005f81670 */
[-C--:B------:R-:W-:Y:S02]  /*3720*/  @!P2 IMAD R31, R31, R56.reuse, RZ ;  /* 0x000000381f1fa224 */ /* 0x080fe400078e02ff */
[----:B------:R-:W-:Y:S01]  /*3730*/  @!P5 STG.E.U8 desc[UR36][R6.64+0x9], R29 ;  /* 0x0000091d0600d986 */ /* 0x000fe2000c101124 */
[----:B------:R-:W-:Y:S01]  /*3740*/  ISETP.LT.OR P5, PT, R20, 0x1, !P0 ;  /* 0x000000011400780c */ /* 0x000fe200047a1670 */
[----:B0-----:R-:W-:Y:S01]  /*3750*/  @!P1 IMAD R3, R30, R56, RZ ;  /* 0x000000381e039224 */ /* 0x001fe200078e02ff */
[----:B------:R-:W-:Y:S01]  /*3760*/  ISETP.LT.OR P0, PT, R20, 0x9, !P0 ;  /* 0x000000091400780c */ /* 0x000fe20004701670 */
[----:B------:R-:W-:Y:S01]  /*3770*/  @!P2 STG.E.U8 desc[UR36][R4.64+0x9], R31 ;  /* 0x0000091f0400a986 */ /* 0x000fe2000c101124 */
[----:B------:R-:W-:-:S03]  /*3780*/  ISETP.GE.AND P2, PT, R60, 0x19, PT ;  /* 0x000000193c00780c */ /* 0x000fc60003f46270 */
[----:B------:R0:W-:Y:S01]  /*3790*/  @!P1 STG.E.U8 desc[UR36][R4.64+0x8], R3 ;  /* 0x0000080304009986 */ /* 0x0001e2000c101124 */
[----:B------:R-:W-:Y:S01]  /*37a0*/  ISETP.LT.OR P1, PT, R20, 0x9, !P3 ;  /* 0x000000091400780c */ /* 0x000fe20005f21670 */
[----:B-1----:R-:W-:Y:S01]  /*37b0*/  @!P4 IMAD R9, R32, R56, RZ ;  /* 0x000000382009c224 */ /* 0x002fe200078e02ff */
[----:B------:R-:W-:-:S03]  /*37c0*/  ISETP.GE.AND P3, PT, R60, 0x1a, PT ;  /* 0x0000001a3c00780c */ /* 0x000fc60003f66270 */
[-C--:B------:R-:W-:Y:S01]  /*37d0*/  @!P5 IMAD R33, R33, R56.reuse, RZ ;  /* 0x000000382121d224 */ /* 0x080fe200078e02ff */
[----:B------:R-:W-:Y:S01]  /*37e0*/  @!P4 STG.E.U8 desc[UR36][R6.64+0x10], R9 ;  /* 0x000010090600c986 */ /* 0x000fe2000c101124 */
[C---:B------:R-:W-:Y:S01]  /*37f0*/  ISETP.LT.OR P4, PT, R20.reuse, 0x1, !P3 ;  /* 0x000000011400780c */ /* 0x040fe20005f81670 */
[-C--:B------:R-:W-:Y:S01]  /*3800*/  @!P0 IMAD R35, R35, R56.reuse, RZ ;  /* 0x0000003823238224 */ /* 0x080fe200078e02ff */
[C---:B------:R-:W-:Y:S01]  /*3810*/  ISETP.LT.OR P3, PT, R20.reuse, 0x9, !P3 ;  /* 0x000000091400780c */ /* 0x040fe20005f61670 */
[----:B------:R-:W-:Y:S01]  /*3820*/  @!P5 STG.E.U8 desc[UR36][R6.64+0x11], R33 ;  /* 0x000011210600d986 */ /* 0x000fe2000c101124 */
[----:B------:R-:W-:Y:S02]  /*3830*/  ISETP.LT.OR P5, PT, R20, 0x1, !P2 ;  /* 0x000000011400780c */ /* 0x000fe400057a1670 */
[----:B0-----:R-:W-:Y:S01]  /*3840*/  @!P1 IMAD R3, R34, R56, RZ ;  /* 0x0000003822039224 */ /* 0x001fe200078e02ff */
[----:B------:R-:W-:Y:S01]  /*3850*/  @!P0 STG.E.U8 desc[UR36][R4.64+0x11], R35 ;  /* 0x0000112304008986 */ /* 0x000fe2000c101124 */
[----:B------:R-:W-:-:S02]  /*3860*/  ISETP.LT.OR P2, PT, R20, 0x9, !P2 ;  /* 0x000000091400780c */ /* 0x000fc40005741670 */
[C---:B------:R-:W-:Y:S01]  /*3870*/  ISETP.GE.AND P0, PT, R60.reuse, 0x21, PT ;  /* 0x000000213c00780c */ /* 0x040fe20003f06270 */
[----:B------:R0:W-:Y:S01]  /*3880*/  @!P1 STG.E.U8 desc[UR36][R4.64+0x10], R3 ;  /* 0x0000100304009986 */ /* 0x0001e2000c101124 */
[----:B------:R-:W-:Y:S01]  /*3890*/  ISETP.GE.AND P1, PT, R60, 0x22, PT ;  /* 0x000000223c00780c */ /* 0x000fe20003f26270 */
[-C--:B------:R-:W-:Y:S02]  /*38a0*/  @!P4 IMAD R37, R37, R56.reuse, RZ ;  /* 0x000000382525c224 */ /* 0x080fe400078e02ff */
[-C--:B------:R-:W-:Y:S02]  /*38b0*/  @!P3 IMAD R39, R39, R56.reuse, RZ ;  /* 0x000000382727b224 */ /* 0x080fe400078e02ff */
[-C--:B------:R-:W-:Y:S01]  /*38c0*/  @!P5 IMAD R11, R36, R56.reuse, RZ ;  /* 0x00000038240bd224 */ /* 0x080fe200078e02ff */
[----:B------:R-:W-:Y:S01]  /*38d0*/  @!P4 STG.E.U8 desc[UR36][R6.64+0x19], R37 ;  /* 0x000019250600c986 */ /* 0x000fe2000c101124 */
[C---:B------:R-:W-:Y:S02]  /*38e0*/  ISETP.LT.OR P4, PT, R20.reuse, 0x1, !P0 ;  /* 0x000000011400780c */ /* 0x040fe40004781670 */
[C---:B------:R-:W-:Y:S01]  /*38f0*/  ISETP.LT.OR P0, PT, R20.reuse, 0x9, !P0 ;  /* 0x000000091400780c */ /* 0x040fe20004701670 */
[----:B------:R-:W-:Y:S01]  /*3900*/  @!P5 STG.E.U8 desc[UR36][R6.64+0x18], R11 ;  /* 0x0000180b0600d986 */ /* 0x000fe2000c101124 */
[----:B------:R-:W-:Y:S01]  /*3910*/  ISETP.LT.OR P5, PT, R20, 0x1, !P1 ;  /* 0x000000011400780c */ /* 0x000fe20004fa1670 */
[----:B0-----:R-:W-:Y:S01]  /*3920*/  @!P2 IMAD R3, R38, R56, RZ ;  /* 0x000000382603a224 */ /* 0x001fe200078e02ff */
[----:B------:R-:W-:Y:S01]  /*3930*/  ISETP.LT.OR P1, PT, R20, 0x9, !P1 ;  /* 0x000000091400780c */ /* 0x000fe20004f21670 */
[----:B------:R-:W-:Y:S01]  /*3940*/  @!P3 STG.E.U8 desc[UR36][R4.64+0x19], R39 ;  /* 0x000019270400b986 */ /* 0x000fe2000c101124 */
[----:B------:R-:W-:-:S03]  /*3950*/  ISETP.GE.AND P3, PT, R60, 0x29, PT ;  /* 0x000000293c00780c */ /* 0x000fc60003f66270 */
[----:B------:R0:W-:Y:S01]  /*3960*/  @!P2 STG.E.U8 desc[UR36][R4.64+0x18], R3 ;  /* 0x000018030400a986 */ /* 0x0001e2000c101124 */
[----:B------:R-:W-:Y:S01]  /*3970*/  ISETP.GE.AND P2, PT, R60, 0x2a, PT ;  /* 0x0000002a3c00780c */ /* 0x000fe20003f46270 */
[----:B------:R-:W-:-:S04]  /*3980*/  @!P4 IMAD R9, R40, R56, RZ ;  /* 0x000000382809c224 */ /* 0x000fc800078e02ff */
[-C--:B------:R-:W-:Y:S01]  /*3990*/  @!P5 IMAD R41, R41, R56.reuse, RZ ;  /* 0x000000382929d224 */ /* 0x080fe200078e02ff */
[----:B------:R-:W-:Y:S01]  /*39a0*/  @!P4 STG.E.U8 desc[UR36][R6.64+0x20], R9 ;  /* 0x000020090600c986 */ /* 0x000fe2000c101124 */
[C---:B------:R-:W-:Y:S01]  /*39b0*/  ISETP.LT.OR P4, PT, R20.reuse, 0x1, !P3 ;  /* 0x000000011400780c */ /* 0x040fe20005f81670 */
[-C--:B------:R-:W-:Y:S01]  /*39c0*/  @!P1 IMAD R43, R43, R56.reuse, RZ ;  /* 0x000000382b2b9224 */ /* 0x080fe200078e02ff */
        /* <DEDUP_REMOVED lines=25> */
[----:B------:R1:W-:Y:S01]  /*3b60*/  @!P4 STG.E.U8 desc[UR36][R6.64+0x30], R9 ;  /* 0x000030090600c986 */ /* 0x0003e2000c101124 */
[C---:B------:R-:W-:Y:S01]  /*3b70*/  ISETP.LT.OR P4, PT, R20.reuse, 0x1, !P2 ;  /* 0x000000011400780c */ /* 0x040fe20005781670 */
[-C--:B------:R-:W-:Y:S01]  /*3b80*/  @!P0 IMAD R51, R51, R56.reuse, RZ ;  /* 0x0000003833338224 */ /* 0x080fe200078e02ff */
[C---:B------:R-:W-:Y:S01]  /*3b90*/  ISETP.LT.OR P2, PT, R20.reuse, 0x9, !P2 ;  /* 0x000000091400780c */ /* 0x040fe20005741670 */
[----:B------:R2:W-:Y:S01]  /*3ba0*/  @!P5 STG.E.U8 desc[UR36][R6.64+0x31], R49 ;  /* 0x000031310600d986 */ /* 0x0005e2000c101124 */
[----:B------:R-:W-:Y:S01]  /*3bb0*/  ISETP.LT.OR P5, PT, R20, 0x1, !P3 ;  /* 0x000000011400780c */ /* 0x000fe20005fa1670 */
[-C--:B0-----:R-:W-:Y:S01]  /*3bc0*/  @!P1 IMAD R3, R50, R56.reuse, RZ ;  /* 0x0000003832039224 */ /* 0x081fe200078e02ff */
[----:B------:R-:W-:Y:S01]  /*3bd0*/  ISETP.LT.OR P3, PT, R20, 0x9, !P3 ;  /* 0x000000091400780c */ /* 0x000fe20005f61670 */
[----:B------:R2:W-:Y:S04]  /*3be0*/  @!P0 STG.E.U8 desc[UR36][R4.64+0x31], R51 ;  /* 0x0000313304008986 */ /* 0x0005e8000c101124 */
[----:B------:R2:W-:Y:S02]  /*3bf0*/  @!P1 STG.E.U8 desc[UR36][R4.64+0x30], R3 ;  /* 0x0000300304009986 */ /* 0x0005e4000c101124 */
[----:B------:R-:W-:-:S02]  /*3c00*/  @!P4 IMAD R11, R52, R56, RZ ;  /* 0x00000038340bc224 */ /* 0x000fc400078e02ff */
[-C--:B-1----:R-:W-:Y:S02]  /*3c10*/  @!P2 IMAD R9, R54, R56.reuse, RZ ;  /* 0x000000383609a224 */ /* 0x082fe400078e02ff */
[-C--:B------:R-:W-:Y:S01]  /*3c20*/  @!P5 IMAD R53, R53, R56.reuse, RZ ;  /* 0x000000383535d224 */ /* 0x080fe200078e02ff */
[----:B------:R2:W-:Y:S01]  /*3c30*/  @!P4 STG.E.U8 desc[UR36][R6.64+0x38], R11 ;  /* 0x0000380b0600c986 */ /* 0x0005e2000c101124 */
[----:B------:R-:W-:-:S03]  /*3c40*/  @!P3 IMAD R55, R55, R56, RZ ;  /* 0x000000383737b224 */ /* 0x000fc600078e02ff */
[----:B------:R2:W-:Y:S04]  /*3c50*/  @!P5 STG.E.U8 desc[UR36][R6.64+0x39], R53 ;  /* 0x000039350600d986 */ /* 0x0005e8000c101124 */
[----:B------:R2:W-:Y:S04]  /*3c60*/  @!P2 STG.E.U8 desc[UR36][R4.64+0x38], R9 ;  /* 0x000038090400a986 */ /* 0x0005e8000c101124 */
[----:B------:R2:W-:Y:S02]  /*3c70*/  @!P3 STG.E.U8 desc[UR36][R4.64+0x39], R55 ;  /* 0x000039370400b986 */ /* 0x0005e4000c101124 */
.L_x_100:
[----:B------:R-:W-:Y:S05]  /*3c80*/  BSYNC B0 ;  /* 0x0000000000007941 */ /* 0x000fea0003800000 */
.L_x_34:
[----:B------:R-:W-:Y:S01]  /*3c90*/  ULDC UR4, c[0x0][0xc] ;  /* 0x0000030000047ab9 */ /* 0x000fe20000000800 */
[----:B------:R-:W-:Y:S01]  /*3ca0*/  ULDC UR5, c[0x0][0x10] ;  /* 0x0000040000057ab9 */ /* 0x000fe20000000800 */
[----:B-12---:R-:W1:Y:S01]  /*3cb0*/  LDC R3, c[0x0][0x14] ;  /* 0x00000500ff037b82 */ /* 0x006e620000000800 */
[----:B------:R-:W-:Y:S01]  /*3cc0*/  UIMAD.WIDE.U32 UR4, UR4, UR5, URZ ;  /* 0x00000005040472a5 */ /* 0x000fe2000f8e003f */
[----:B------:R-:W-:Y:S01]  /*3cd0*/  PRMT R0, RZ, 0x7610, R0 ;  /* 0x00007610ff007816 */ /* 0x000fe20000000000 */
[----:B------:R-:W-:Y:S02]  /*3ce0*/  IMAD.MOV.U32 R60, RZ, RZ, -0x1 ;  /* 0xffffffffff3c7424 */ /* 0x000fe400078e00ff */
[----:B------:R-:W-:Y:S02]  /*3cf0*/  IMAD.MOV.U32 R61, RZ, RZ, -0x1 ;  /* 0xffffffffff3d7424 */ /* 0x000fe400078e00ff */
[----:B-1----:R-:W-:-:S04]  /*3d00*/  IMAD.WIDE.U32 R16, R3, UR4, R16 ;  /* 0x0000000403107c25 */ /* 0x002fc8000f8e0010 */
[----:B------:R-:W-:Y:S01]  /*3d10*/  IMAD R3, R3, UR5, RZ ;  /* 0x0000000503037c24 */ /* 0x000fe2000f8e02ff */
[----:B------:R-:W-:Y:S02]  /*3d20*/  ULDC.64 UR4, c[0x0][0x650] ;  /* 0x0001940000047ab9 */ /* 0x000fe40000000a00 */
[----:B------:R-:W-:Y:S01]  /*3d30*/  ISETP.GE.U32.AND P0, PT, R16, UR4, PT ;  /* 0x0000000410007c0c */ /* 0x000fe2000bf06070 */
[----:B------:R-:W-:-:S05]  /*3d40*/  IMAD.IADD R17, R17, 0x1, R3 ;  /* 0x0000000111117824 */ /* 0x000fca00078e0203 */
[----:B------:R-:W-:-:S13]  /*3d50*/  ISETP.GE.U32.AND.EX P0, PT, R17, UR5, PT, P0 ;  /* 0x0000000511007c0c */ /* 0x000fda000bf06100 */
[----:B------:R-:W-:Y:S05]  /*3d60*/  @P0 BRA `(.L_x_101) ;  /* 0x0000000400640947 */ /* 0x000fea0003800000 */
[----:B------:R-:W1:Y:S01]  /*3d70*/  S2R R12, SR_CTAID.X ;  /* 0x00000000000c7919 */ /* 0x000e620000002500 */
[----:B------:R-:W2:Y:S01]  /*3d80*/  LDC.64 R10, c[0x0][0x628] ;  /* 0x00018a00ff0a7b82 */ /* 0x000ea20000000a00 */
[----:B------:R-:W-:Y:S01]  /*3d90*/  ULDC UR4, c[0x0][0x150] ;  /* 0x0000540000047ab9 */ /* 0x000fe20000000800 */
[----:B------:R-:W-:Y:S01]  /*3da0*/  IMAD.MOV.U32 R8, RZ, RZ, R16 ;  /* 0x000000ffff087224 */ /* 0x000fe200078e0010 */
[----:B------:R-:W3:Y:S01]  /*3db0*/  S2R R24, SR_CTAID.Y ;  /* 0x0000000000187919 */ /* 0x000ee20000002600 */
[----:B------:R-:W-:-:S04]  /*3dc0*/  IMAD.MOV.U32 R9, RZ, RZ, R17 ;  /* 0x000000ffff097224 */ /* 0x000fc800078e0011 */
[----:B------:R-:W0:Y:S08]  /*3dd0*/  LDC R21, c[0x0][0x144] ;  /* 0x00005100ff157b82 */ /* 0x000e300000000800 */
[----:B------:R-:W0:Y:S08]  /*3de0*/  LDC R0, c[0x0][0x630] ;  /* 0x00018c00ff007b82 */ /* 0x000e300000000800 */
[----:B------:R-:W0:Y:S01]  /*3df0*/  LDC.64 R14, c[0x0][0x620] ;  /* 0x00018800ff0e7b82 */ /* 0x000e220000000a00 */
[----:B--2---:R-:W-:-:S04]  /*3e00*/  ISETP.NE.U32.AND P0, PT, R10, RZ, PT ;  /* 0x000000ff0a00720c */ /* 0x004fc80003f05070 */
[----:B------:R-:W-:Y:S02]  /*3e10*/  ISETP.NE.AND.EX P0, PT, R11, RZ, PT, P0 ;  /* 0x000000ff0b00720c */ /* 0x000fe40003f05300 */
[----:B-1----:R-:W-:-:S05]  /*3e20*/  I2FP.F32.U32 R3, R12 ;  /* 0x0000000c00037245 */ /* 0x002fca0000201000 */
[----:B------:R-:W-:-:S04]  /*3e30*/  FMUL R3, R3, UR4 ;  /* 0x0000000403037c20 */ /* 0x000fc80008400000 */
[----:B------:R1:W2:Y:S02]  /*3e40*/  F2I.U32.TRUNC.NTZ R20, R3 ;  /* 0x0000000300147305 */ /* 0x0002a4000020f000 */
[----:B---3--:R-:W-:Y:S05]  /*3e50*/  @!P0 BRA `(.L_x_102) ;  /* 0x0000000000288947 */ /* 0x008fea0003800000 */
[----:B-1----:R-:W1:Y:S02]  /*3e60*/  LDC R3, c[0x0][0x634] ;  /* 0x00018d00ff037b82 */ /* 0x002e640000000800 */
[----:B-1----:R-:W-:-:S05]  /*3e70*/  IADD3 R3, P0, R16, R3, RZ ;  /* 0x0000000310037210 */ /* 0x002fca0007f1e0ff */
[----:B------:R-:W-:-:S04]  /*3e80*/  IMAD.X R13, RZ, RZ, R17, P0 ;  /* 0x000000ffff0d7224 */ /* 0x000fc800000e0611 */
[----:B0---4-:R-:W-:-:S04]  /*3e90*/  IMAD.WIDE.U32 R4, R13, R10, RZ ;  /* 0x0000000a0d047225 */ /* 0x011fc800078e00ff */
[----:B------:R-:W-:-:S04]  /*3ea0*/  IMAD.WIDE.U32 R6, P0, R3, R11, R4 ;  /* 0x0000000b03067225 */ /* 0x000fc80007800004 */
[----:B------:R-:W-:-:S04]  /*3eb0*/  IMAD.WIDE.U32 R4, R3, R10, RZ ;  /* 0x0000000a03047225 */ /* 0x000fc800078e00ff */
[----:B------:R-:W-:Y:S01]  /*3ec0*/  IMAD.X R9, RZ, RZ, RZ, P0 ;  /* 0x000000ffff097224 */ /* 0x000fe200000e06ff */
[----:B------:R-:W-:Y:S01]  /*3ed0*/  IADD3 RZ, P0, R5, R6, RZ ;  /* 0x0000000605ff7210 */ /* 0x000fe20007f1e0ff */
[----:B------:R-:W-:-:S04]  /*3ee0*/  IMAD.MOV.U32 R8, RZ, RZ, R7 ;  /* 0x000000ffff087224 */ /* 0x000fc800078e0007 */
[----:B------:R-:W-:-:S08]  /*3ef0*/  IMAD.WIDE.U32.X R8, R13, R11, R8, P0 ;  /* 0x0000000b0d087225 */ /* 0x000fd000000e0408 */
.L_x_102:
[----:B------:R-:W3:Y:S01]  /*3f00*/  LDC.64 R30, c[0x0][0x640] ;  /* 0x00019000ff1e7b82 */ /* 0x000ee20000000a00 */
[-CC-:B0-----:R-:W-:Y:S01]  /*3f10*/  SHF.R.U64 R61, R8, R0.reuse, R9.reuse ;  /* 0x00000000083d7219 */ /* 0x181fe20000001209 */
[----:B--2---:R-:W-:Y:S01]  /*3f20*/  IMAD.MOV R20, RZ, RZ, -R20 ;  /* 0x000000ffff147224 */ /* 0x004fe200078e0a14 */
[----:B------:R-:W-:Y:S01]  /*3f30*/  SHF.R.U32.HI R0, RZ, R0, R9 ;  /* 0x00000000ff007219 */ /* 0x000fe20000011609 */
[----:B------:R-:W-:Y:S01]  /*3f40*/  ULDC UR4, c[0x0][0x154] ;  /* 0x0000550000047ab9 */ /* 0x000fe20000000800 */
[----:B-1----:R-:W-:Y:S01]  /*3f50*/  IADD3 R3, P0, RZ, -R61, RZ ;  /* 0x8000003dff037210 */ /* 0x002fe20007f1e0ff */
[----:B------:R-:W-:Y:S02]  /*3f60*/  IMAD R26, R21, R20, R12 ;  /* 0x00000014151a7224 */ /* 0x000fe400078e020c */
[----:B------:R-:W0:Y:S01]  /*3f70*/  LDC R6, c[0x0][0x618] ;  /* 0x00018600ff067b82 */ /* 0x000e220000000800 */
[----:B------:R-:W-:Y:S02]  /*3f80*/  IMAD.MOV.U32 R7, RZ, RZ, 0x1 ;  /* 0x00000001ff077424 */ /* 0x000fe400078e00ff */
[----:B----4-:R-:W-:-:S04]  /*3f90*/  IMAD.X R5, RZ, RZ, ~R0, P0 ;  /* 0x000000ffff057224 */ /* 0x010fc800000e0e00 */
[-C--:B------:R-:W-:Y:S01]  /*3fa0*/  IMAD R0, R5, R14.reuse, RZ ;  /* 0x0000000e05007224 */ /* 0x080fe200078e02ff */
[----:B------:R-:W1:Y:S01]  /*3fb0*/  LDC R8, c[0x0][0x608] ;  /* 0x00018200ff087b82 */ /* 0x000e620000000800 */
[----:B------:R-:W-:-:S04]  /*3fc0*/  IMAD.WIDE.U32 R4, R3, R14, R16 ;  /* 0x0000000e03047225 */ /* 0x000fc800078e0010 */
[----:B------:R-:W-:Y:S01]  /*3fd0*/  IMAD R3, R3, R15, R0 ;  /* 0x0000000f03037224 */ /* 0x000fe200078e0200 */
[----:B------:R-:W-:Y:S02]  /*3fe0*/  I2FP.F32.U32 R0, R24 ;  /* 0x0000001800007245 */ /* 0x000fe40000201000 */
[----:B------:R-:W2:Y:S01]  /*3ff0*/  LDC R28, c[0x0][0x658] ;  /* 0x00019600ff1c7b82 */ /* 0x000ea20000000800 */
[----:B------:R-:W-:Y:S01]  /*4000*/  IMAD.IADD R3, R5, 0x1, R3 ;  /* 0x0000000105037824 */ /* 0x000fe200078e0203 */
[----:B---3--:R-:W-:Y:S01]  /*4010*/  ISETP.NE.U32.AND P0, PT, R30, RZ, PT ;  /* 0x000000ff1e00720c */ /* 0x008fe20003f05070 */
[----:B------:R-:W-:Y:S01]  /*4020*/  FMUL R0, R0, UR4 ;  /* 0x0000000400007c20 */ /* 0x000fe20008400000 */
[----:B------:R-:W-:Y:S02]  /*4030*/  IMAD.MOV.U32 R5, RZ, RZ, -0x1 ;  /* 0xffffffffff057424 */ /* 0x000fe400078e00ff */
[----:B------:R-:W-:Y:S01]  /*4040*/  ISETP.NE.AND.EX P0, PT, R31, RZ, PT, P0 ;  /* 0x000000ff1f00720c */ /* 0x000fe20003f05300 */
[----:B------:R3:W4:Y:S01]  /*4050*/  F2I.U32.TRUNC.NTZ R13, R0 ;  /* 0x00000000000d7305 */ /* 0x000722000020f000 */
[----:B------:R-:W3:Y:S01]  /*4060*/  LDC R15, c[0x0][0x148] ;  /* 0x00005200ff0f7b82 */ /* 0x000ee20000000800 */
[----:B0-----:R-:W-:-:S02]  /*4070*/  SHF.R.U64 R12, R4, R6, R3 ;  /* 0x00000006040c7219 */ /* 0x001fc40000001203 */
[----:B------:R-:W-:-:S05]  /*4080*/  SHF.R.U32.HI R3, RZ, R6, R3 ;  /* 0x00000006ff037219 */ /* 0x000fca0000011603 */
[----:B------:R-:W0:Y:S01]  /*4090*/  LDC R20, c[0x0][0x600] ;  /* 0x00018000ff147b82 */ /* 0x000e220000000800 */
[-CC-:B-1----:R-:W-:Y:S02]  /*40a0*/  SHF.R.U64 R10, R12, R8.reuse, R3.reuse ;  /* 0x000000080c0a7219 */ /* 0x182fe40000001203 */
[----:B------:R-:W-:-:S05]  /*40b0*/  SHF.R.U32.HI R3, RZ, R8, R3 ;  /* 0x00000008ff037219 */ /* 0x000fca0000011603 */
[----:B------:R-:W1:Y:S01]  /*40c0*/  LDC R21, c[0x0][0x648] ;  /* 0x00019200ff157b82 */ /* 0x000e620000000800 */
[-C--:B--2---:R-:W-:Y:S02]  /*40d0*/  SHF.L.U32 R4, R5, R28.reuse, RZ ;  /* 0x0000001c05047219 */ /* 0x084fe400000006ff */
[-CC-:B------:R-:W-:Y:S02]  /*40e0*/  SHF.R.U64 R14, R10, R28.reuse, R3.reuse ;  /* 0x0000001c0a0e7219 */ /* 0x180fe40000001203 */
[----:B------:R-:W-:Y:S02]  /*40f0*/  SHF.R.U32.HI R5, RZ, R28, R3 ;  /* 0x0000001cff057219 */ /* 0x000fe40000011603 */
[----:B------:R-:W-:Y:S01]  /*4100*/  LOP3.LUT R59, RZ, R4, RZ, 0x33, !PT ;  /* 0x00000004ff3b7212 */ /* 0x000fe200078e33ff */
[----:B------:R-:W2:Y:S01]  /*4110*/  LDC R25, c[0x0][0x638] ;  /* 0x00018e00ff197b82 */ /* 0x000ea20000000800 */
[----:B------:R-:W-:Y:S01]  /*4120*/  SHF.L.U32 R28, R7, R28, RZ ;  /* 0x0000001c071c7219 */ /* 0x000fe200000006ff */
[----:B------:R-:W-:-:S06]  /*4130*/  IMAD.MOV.U32 R4, RZ, RZ, R14 ;  /* 0x000000ffff047224 */ /* 0x000fcc00078e000e */
[----:B------:R-:W0:Y:S01]  /*4140*/  LDC R27, c[0x0][0x610] ;  /* 0x00018400ff1b7b82 */ /* 0x000e220000000800 */
[----:B----4-:R-:W-:Y:S05]  /*4150*/  @!P0 BRA `(.L_x_103) ;  /* 0x0000000000288947 */ /* 0x010fea0003800000 */
        /* <DEDUP_REMOVED lines=10> */
.L_x_103:
[----:B------:R-:W-:Y:S01]  /*4200*/  ISETP.NE.AND P0, PT, R2, 0x1, PT ;  /* 0x000000010200780c */ /* 0x000fe20003f05270 */
[----:B------:R-:W-:Y:S01]  /*4210*/  IMAD.MOV R13, RZ, RZ, -R13 ;  /* 0x000000ffff0d7224 */ /* 0x000fe200078e0a0d */
[----:B-1-3--:R-:W-:Y:S01]  /*4220*/  SHF.R.U64 R0, R4, R21, R5 ;  /* 0x0000001504007219 */ /* 0x00afe20000001205 */
[----:B0-----:R-:W-:Y:S01]  /*4230*/  VIADD R5, R20, 0xffffffff ;  /* 0xffffffff14057836 */ /* 0x001fe20000000000 */
[----:B------:R-:W-:-:S03]  /*4240*/  LOP3.LUT R59, R10, R59, RZ, 0xc0, !PT ;  /* 0x0000003b0a3b7212 */ /* 0x000fc600078ec0ff */
[----:B------:R-:W-:Y:S01]  /*4250*/  IMAD.MOV R3, RZ, RZ, -R0 ;  /* 0x000000ffff037224 */ /* 0x000fe200078e0a00 */
[----:B------:R-:W-:Y:S01]  /*4260*/  LOP3.LUT R5, R12, R5, RZ, 0xc0, !PT ;  /* 0x000000050c057212 */ /* 0x000fe200078ec0ff */
[----:B------:R-:W-:Y:S02]  /*4270*/  IMAD R59, R28, R0, R59 ;  /* 0x000000001c3b7224 */ /* 0x000fe400078e023b */
[----:B--2---:R-:W-:Y:S02]  /*4280*/  IMAD R0, R3, R25, R14 ;  /* 0x0000001903007224 */ /* 0x004fe400078e020e */
[----:B------:R-:W-:Y:S02]  /*4290*/  @P0 IMAD R26, R15, R13, R24 ;  /* 0x0000000d0f1a0224 */ /* 0x000fe400078e0218 */
[----:B------:R-:W-:Y:S02]  /*42a0*/  IMAD R4, R0, R20, R5 ;  /* 0x0000001400047224 */ /* 0x000fe400078e0205 */
[----:B------:R-:W-:-:S02]  /*42b0*/  IMAD R59, R59, R27, R26 ;  /* 0x0000001b3b3b7224 */ /* 0x000fc400078e021a */
[----:B------:R-:W-:-:S03]  /*42c0*/  IMAD.MOV.U32 R3, RZ, RZ, 0x1 ;  /* 0x00000001ff037424 */ /* 0x000fc600078e00ff */
[----:B------:R-:W-:Y:S02]  /*42d0*/  SEL R60, R4, R59, !P0 ;  /* 0x0000003b043c7207 */ /* 0x000fe40004000000 */
[----:B------:R-:W-:Y:S02]  /*42e0*/  PRMT R0, R3, 0x7610, R0 ;  /* 0x0000761003007816 */ /* 0x000fe40000000000 */
[----:B------:R-:W-:-:S07]  /*42f0*/  SEL R59, R59, R4, !P0 ;  /* 0x000000043b3b7207 */ /* 0x000fce0004000000 */
.L_x_101:
[----:B------:R-:W-:-:S13]  /*4300*/  LOP3.LUT P0, RZ, R0, 0xff, RZ, 0xc0, !PT ;  /* 0x000000ff00ff7812 */ /* 0x000fda000780c0ff */
[----:B------:R-:W-:Y:S05]  /*4310*/  @P0 BRA `(.L_x_104) ;  /* 0xffffffcc00a80947 */ /* 0x000fea000383ffff */
[----:B------:R-:W-:Y:S05]  /*4320*/  EXIT ;  /* 0x000000000000794d */ /* 0x000fea0003800000 */
.L_x_7:
[----:B0-----:R-:W-:Y:S01]  /*4330*/  ULDC.64 UR4, c[0x0][0x650] ;  /* 0x0001940000047ab9 */ /* 0x001fe20000000a00 */
        /* <DEDUP_REMOVED lines=25> */
.L_x_106:
[----:B------:R-:W0:Y:S01]  /*44d0*/  LDC.64 R28, c[0x0][0x640] ;  /* 0x00019000ff1c7b82 */ /* 0x000e220000000a00 */
[-CC-:B------:R-:W-:Y:S01]  /*44e0*/  SHF.R.U64 R22, R12, R6.reuse, R13.reuse ;  /* 0x000000060c167219 */ /* 0x180fe2000000120d */
[----:B------:R-:W-:Y:S01]  /*44f0*/  IMAD.MOV.U32 R30, RZ, RZ, 0x1 ;  /* 0x00000001ff1e7424 */ /* 0x000fe200078e00ff */
[----:B------:R-:W-:Y:S02]  /*4500*/  SHF.R.U32.HI R6, RZ, R6, R13 ;  /* 0x00000006ff067219 */ /* 0x000fe4000001160d */
        /* <DEDUP_REMOVED lines=8> */
[----:B------:R-:W-:Y:S01]  /*4590*/  IMAD.IADD R9, R9, 0x1, R11 ;  /* 0x0000000109097824 */ /* 0x000fe200078e020b */
[----:B0-----:R-:W-:-:S04]  /*45a0*/  ISETP.NE.U32.AND P0, PT, R28, RZ, PT ;  /* 0x000000ff1c00720c */ /* 0x001fc80003f05070 */
[----:B------:R-:W-:Y:S02]  /*45b0*/  ISETP.NE.AND.EX P0, PT, R29, RZ, PT, P0 ;  /* 0x000000ff1d00720c */ /* 0x000fe40003f05300 */
[----:B------:R-:W0:Y:S01]  /*45c0*/  LDC R20, c[0x0][0x600] ;  /* 0x00018000ff147b82 */ /* 0x000e220000000800 */
[-CC-:B-1----:R-:W-:Y:S01]  /*45d0*/  SHF.R.U64 R14, R8, R10.reuse, R9.reuse ;  /* 0x0000000a080e7219 */ /* 0x182fe20000001209 */
[----:B------:R-:W-:Y:S01]  /*45e0*/  IMAD.MOV.U32 R8, RZ, RZ, -0x1 ;  /* 0xffffffffff087424 */ /* 0x000fe200078e00ff */
[----:B------:R-:W-:-:S05]  /*45f0*/  SHF.R.U32.HI R9, RZ, R10, R9 ;  /* 0x0000000aff097219 */ /* 0x000fca0000011609 */
[----:B------:R-:W1:Y:S01]  /*4600*/  LDC R26, c[0x0][0x648] ;  /* 0x00019200ff1a7b82 */ /* 0x000e620000000800 */
[-CC-:B--2---:R-:W-:Y:S02]  /*4610*/  SHF.R.U64 R21, R14, R12.reuse, R9.reuse ;  /* 0x0000000c0e157219 */ /* 0x184fe40000001209 */
[----:B------:R-:W-:-:S05]  /*4620*/  SHF.R.U32.HI R6, RZ, R12, R9 ;  /* 0x0000000cff067219 */ /* 0x000fca0000011609 */
[----:B------:R-:W2:Y:S01]  /*4630*/  LDC R27, c[0x0][0x638] ;  /* 0x00018e00ff1b7b82 */ /* 0x000ea20000000800 */
[-C--:B---3--:R-:W-:Y:S02]  /*4640*/  SHF.L.U32 R8, R8, R25.reuse, RZ ;  /* 0x0000001908087219 */ /* 0x088fe400000006ff */
[-CC-:B------:R-:W-:Y:S02]  /*4650*/  SHF.R.U64 R23, R21, R25.reuse, R6.reuse ;  /* 0x0000001915177219 */ /* 0x180fe40000001206 */
[----:B------:R-:W-:Y:S02]  /*4660*/  LOP3.LUT R32, RZ, R8, RZ, 0x33, !PT ;  /* 0x00000008ff207212 */ /* 0x000fe400078e33ff */
[----:B------:R-:W-:Y:S01]  /*4670*/  SHF.R.U32.HI R9, RZ, R25, R6 ;  /* 0x00000019ff097219 */ /* 0x000fe20000011606 */
[----:B------:R-:W3:Y:S01]  /*4680*/  LDC R31, c[0x0][0x610] ;  /* 0x00018400ff1f7b82 */ /* 0x000ee20000000800 */
[----:B------:R-:W-:Y:S01]  /*4690*/  IMAD.MOV.U32 R8, RZ, RZ, R23 ;  /* 0x000000ffff087224 */ /* 0x000fe200078e0017 */
[----:B------:R-:W-:Y:S06]  /*46a0*/  @!P0 BRA `(.L_x_107) ;  /* 0x0000000000288947 */ /* 0x000fec0003800000 */
        /* <DEDUP_REMOVED lines=10> */
.L_x_107:
[----:B------:R-:W-:Y:S02]  /*4750*/  ISETP.NE.AND P0, PT, R2, 0x1, PT ;  /* 0x000000010200780c */ /* 0x000fe40003f05270 */
[----:B-1----:R-:W-:Y:S01]  /*4760*/  SHF.R.U64 R6, R8, R26, R9 ;  /* 0x0000001a08067219 */ /* 0x002fe20000001209 */
[----:B0-----:R-:W-:Y:S01]  /*4770*/  VIADD R9, R20, 0xffffffff ;  /* 0xffffffff14097836 */ /* 0x001fe20000000000 */
[----:B------:R-:W-:Y:S02]  /*4780*/  SHF.L.U32 R30, R30, R25, RZ ;  /* 0x000000191e1e7219 */ /* 0x000fe400000006ff */
[----:B------:R-:W-:Y:S01]  /*4790*/  LOP3.LUT R5, R21, R32, RZ, 0xc0, !PT ;  /* 0x0000002015057212 */ /* 0x000fe200078ec0ff */
[----:B------:R-:W-:-:S04]  /*47a0*/  IMAD.MOV R8, RZ, RZ, -R6 ;  /* 0x000000ffff087224 */ /* 0x000fc800078e0a06 */
[----:B------:R-:W-:Y:S01]  /*47b0*/  IMAD R6, R30, R6, R5 ;  /* 0x000000061e067224 */ /* 0x000fe200078e0205 */
[----:B------:R-:W-:Y:S01]  /*47c0*/  LOP3.LUT R5, R14, R9, RZ, 0xc0, !PT ;  /* 0x000000090e057212 */ /* 0x000fe200078ec0ff */
[----:B------:R-:W-:Y:S02]  /*47d0*/  @P0 IMAD R3, R7, R24, R4 ;  /* 0x0000001807030224 */ /* 0x000fe400078e0204 */
[----:B--2---:R-:W-:Y:S02]  /*47e0*/  IMAD R4, R8, R27, R23 ;  /* 0x0000001b08047224 */ /* 0x004fe400078e0217 */
[----:B---3--:R-:W-:Y:S02]  /*47f0*/  IMAD R3, R6, R31, R3 ;  /* 0x0000001f06037224 */ /* 0x008fe400078e0203 */
[----:B------:R-:W-:Y:S02]  /*4800*/  IMAD R4, R4, R20, R5 ;  /* 0x0000001404047224 */ /* 0x000fe400078e0205 */
[----:B------:R-:W-:-:S02]  /*4810*/  IMAD.MOV.U32 R8, RZ, RZ, 0x1 ;  /* 0x00000001ff087424 */ /* 0x000fc400078e00ff */
[----:B------:R-:W-:Y:S01]  /*4820*/  IMAD.MOV.U32 R6, RZ, RZ, R22 ;  /* 0x000000ffff067224 */ /* 0x000fe200078e0016 */
[----:B------:R-:W-:Y:S02]  /*4830*/  SEL R20, R4, R3, !P0 ;  /* 0x0000000304147207 */ /* 0x000fe40004000000 */
[----:B------:R-:W-:-:S07]  /*4840*/  SEL R21, R3, R4, !P0 ;  /* 0x0000000403157207 */ /* 0x000fce0004000000 */
.L_x_105:
[----:B------:R-:W-:-:S08]  /*4850*/  NOP ;  /* 0x0000000000007918 */ /* 0x000fd00000000000 */
[----:B------:R-:W0:-:S00]  /*4860*/  USETMAXREG.DEALLOC.CTAPOOL 0x28 ;  /* 0x00000028000079c8 */ /* 0x000e0000080e0500 */
[----:B0-----:R-:W-:-:S13]  /*4870*/  ISETP.NE.AND P0, PT, R0, RZ, PT ;  /* 0x000000ff0000720c */ /* 0x001fda0003f05270 */
[----:B------:R-:W-:Y:S05]  /*4880*/  @P0 EXIT ;  /* 0x000000000000094d */ /* 0x000fea0003800000 */
[----:B------:R-:W-:Y:S01]  /*4890*/  LOP3.LUT P0, RZ, R8, 0xff, RZ, 0xc0, !PT ;  /* 0x000000ff08ff7812 */ /* 0x000fe2000780c0ff */
[----:B------:R-:W-:Y:S02]  /*48a0*/  IMAD.MOV.U32 R0, RZ, RZ, 0x1 ;  /* 0x00000001ff007424 */ /* 0x000fe400078e00ff */
[----:B------:R-:W-:-:S10]  /*48b0*/  IMAD.MOV.U32 R3, RZ, RZ, RZ ;  /* 0x000000ffff037224 */ /* 0x000fd400078e00ff */
[----:B------:R-:W-:Y:S05]  /*48c0*/  @!P0 BRA `(.L_x_108) ;  /* 0x0000000c00488947 */ /* 0x000fea0003800000 */
[----:B------:R-:W0:Y:S01]  /*48d0*/  LDC R0, c[0x0][0x28c] ;  /* 0x0000a300ff007b82 */ /* 0x000e220000000800 */
[----:B------:R-:W1:Y:S01]  /*48e0*/  S2R R11, SR_CgaCtaId ;  /* 0x00000000000b7919 */ /* 0x000e620000008800 */
[----:B------:R-:W-:Y:S01]  /*48f0*/  ULDC UR5, c[0x0][0x658] ;  /* 0x0001960000057ab9 */ /* 0x000fe20000000800 */
[----:B------:R-:W-:Y:S01]  /*4900*/  UMOV UR7, 0xffffffff ;  /* 0xffffffff00077882 */ /* 0x000fe20000000000 */
[----:B------:R-:W-:Y:S01]  /*4910*/  ULDC UR6, c[0x0][0xc] ;  /* 0x0000030000067ab9 */ /* 0x000fe20000000800 */
[----:B------:R-:W-:Y:S01]  /*4920*/  USHF.L.U32 UR8, UR7, UR5, URZ ;  /* 0x0000000507087299 */ /* 0x000fe2000800063f */
[----:B------:R-:W-:Y:S01]  /*4930*/  BSSY B0, `(.L_x_108) ;  /* 0x00000cb000007945 */ /* 0x000fe20003800000 */
[----:B------:R-:W-:Y:S01]  /*4940*/  UMOV UR9, 0x1 ;  /* 0x0000000100097882 */ /* 0x000fe20000000000 */
[----:B------:R-:W-:Y:S01]  /*4950*/  ULDC UR7, c[0x0][0x10] ;  /* 0x0000040000077ab9 */ /* 0x000fe20000000800 */
[----:B------:R-:W-:Y:S01]  /*4960*/  USHF.L.U32 UR18, UR9, UR5, URZ ;  /* 0x0000000509127299 */ /* 0x000fe2000800063f */
[----:B------:R-:W-:Y:S01]  /*4970*/  IMAD.MOV.U32 R9, RZ, RZ, 0x1 ;  /* 0x00000001ff097424 */ /* 0x000fe200078e00ff */
[----:B------:R-:W-:Y:S01]  /*4980*/  UIMAD.WIDE.U32 UR6, UR6, UR7, URZ ;  /* 0x00000007060672a5 */ /* 0x000fe2000f8e003f */
[----:B------:R-:W-:Y:S01]  /*4990*/  LOP3.LUT R8, R19, 0x2, RZ, 0xfc, !PT ;  /* 0x0000000213087812 */ /* 0x000fe200078efcff */
[----:B------:R-:W-:Y:S01]  /*49a0*/  ULDC UR5, c[0x0][0x14] ;  /* 0x0000050000057ab9 */ /* 0x000fe20000000800 */
[----:B------:R-:W-:Y:S01]  /*49b0*/  ULDC UR4, c[0x0][0x600] ;  /* 0x0001800000047ab9 */ /* 0x000fe20000000800 */
[----:B------:R-:W-:-:S02]  /*49c0*/  UIMAD.WIDE.U32 UR22, UR6, UR5, URZ ;  /* 0x00000005061672a5 */ /* 0x000fc4000f8e003f */
[----:B------:R-:W-:Y:S02]  /*49d0*/  UIMAD UR13, UR7, UR5, URZ ;  /* 0x00000005070d72a4 */ /* 0x000fe4000f8e023f */
[----:B------:R-:W-:Y:S02]  /*49e0*/  UIADD3 UR4, UR4, -0x1, URZ ;  /* 0xffffffff04047890 */ /* 0x000fe4000fffe03f */
[----:B------:R-:W-:Y:S02]  /*49f0*/  ULOP3.LUT UR17, URZ, UR8, URZ, 0x33, !UPT ;  /* 0x000000083f117292 */ /* 0x000fe4000f8e333f */
[----:B------:R-:W-:Y:S01]  /*4a00*/  UIADD3 UR13, UR23, UR13, URZ ;  /* 0x0000000d170d7290 */ /* 0x000fe2000fffe03f */
[----:B0-----:R-:W-:Y:S01]  /*4a10*/  VIADD R0, R0, 0x7f ;  /* 0x0000007f00007836 */ /* 0x001fe20000000000 */
[----:B------:R-:W-:-:S04]  /*4a20*/  ULDC.64 UR24, c[0x0][0x198] ;  /* 0x0000660000187ab9 */ /* 0x000fc80000000a00 */
[----:B------:R-:W-:-:S04]  /*4a30*/  SHF.R.S32.HI R3, RZ, 0x1f, R0 ;  /* 0x0000001fff037819 */ /* 0x000fc80000011400 */
[----:B------:R-:W-:Y:S01]  /*4a40*/  LEA.HI R10, R3, R0, RZ, 0x7 ;  /* 0x00000000030a7211 */ /* 0x000fe200078f38ff */
[C---:B-1----:R-:W-:Y:S02]  /*4a50*/  IMAD.SHL.U32 R4, R11.reuse, 0x1000, RZ ;  /* 0x000010000b047824 */ /* 0x042fe400078e00ff */
[----:B------:R-:W-:Y:S01]  /*4a60*/  IMAD.SHL.U32 R11, R11, 0x20, RZ ;  /* 0x000000200b0b7824 */ /* 0x000fe200078e00ff */
[----:B------:R-:W-:Y:S01]  /*4a70*/  SHF.R.S32.HI R10, RZ, 0x7, R10 ;  /* 0x00000007ff0a7819 */ /* 0x000fe2000001140a */
[----:B------:R-:W-:Y:S01]  /*4a80*/  IMAD.MOV.U32 R0, RZ, RZ, 0x1 ;  /* 0x00000001ff007424 */ /* 0x000fe200078e00ff */
[----:B------:R-:W-:Y:S01]  /*4a90*/  LOP3.LUT R4, R4, 0x1000, RZ, 0xc0, !PT ;  /* 0x0000100004047812 */ /* 0x000fe200078ec0ff */
[----:B------:R-:W-:Y:S01]  /*4aa0*/  IMAD.MOV.U32 R3, RZ, RZ, RZ ;  /* 0x000000ffff037224 */ /* 0x000fe200078e00ff */
[----:B------:R-:W-:Y:S01]  /*4ab0*/  LOP3.LUT R11, R11, 0x20, RZ, 0xc0, !PT ;  /* 0x000000200b0b7812 */ /* 0x000fe200078ec0ff */
[----:B------:R-:W-:Y:S01]  /*4ac0*/  VIADD R13, R10, 0x1 ;  /* 0x000000010a0d7836 */ /* 0x000fe20000000000 */
[----:B------:R-:W-:-:S07]  /*4ad0*/  LOP3.LUT R12, R4, 0xc100, RZ, 0xfc, !PT ;  /* 0x0000c100040c7812 */ /* 0x000fce00078efcff */
.L_x_119:
[----:B------:R-:W-:-:S03]  /*4ae0*/  UMOV UR5, 0xffffffff ;  /* 0xffffffff00057882 */ /* 0x000fc60000000000 */
[----:B------:R-:W-:Y:S05]  /*4af0*/  BRA.DIV UR5, `(.L_x_109) ;  /* 0x0000000e05807947 */ /* 0x000fea000b800000 */
[----:B------:R-:W-:-:S13]  /*4b00*/  ELECT P6, URZ, PT ;  /* 0x00000000003f782f */ /* 0x000fda00038c0000 */
.L_x_129:
[----:B------:R-:W0:Y:S01]  /*4b10*/  LDC R4, c[0x0][0x28c] ;  /* 0x0000a300ff047b82 */ /* 0x000e220000000800 */
[----:B------:R-:W-:Y:S01]  /*4b20*/  BSSY B1, `(.L_x_110) ;  /* 0x0000038000017945 */ /* 0x000fe20003800000 */
[----:B0-----:R-:W-:-:S13]  /*4b30*/  ISETP.LT.OR P6, PT, R4, 0x1, !P6 ;  /* 0x000000010400780c */ /* 0x001fda00077c1670 */
[----:B------:R-:W-:Y:S05]  /*4b40*/  @P6 BRA `(.L_x_111) ;  /* 0x0000000000d46947 */ /* 0x000fea0003800000 */
[----:B------:R-:W-:Y:S02]  /*4b50*/  IMAD R20, R20, 0x40, R11 ;  /* 0x0000004014147824 */ /* 0x000fe400078e020b */
[----:B------:R-:W-:Y:S02]  /*4b60*/  IMAD.SHL.U32 R21, R21, 0x80, RZ ;  /* 0x0000008015157824 */ /* 0x000fe400078e00ff */
[----:B------:R-:W-:Y:S02]  /*4b70*/  IMAD.MOV.U32 R24, RZ, RZ, RZ ;  /* 0x000000ffff187224 */ /* 0x000fe400078e00ff */
[----:B------:R-:W-:Y:S02]  /*4b80*/  IMAD.MOV.U32 R4, RZ, RZ, R13 ;  /* 0x000000ffff047224 */ /* 0x000fe400078e000d */
[----:B------:R-:W-:Y:S02]  /*4b90*/  IMAD.MOV.U32 R5, RZ, RZ, R0 ;  /* 0x000000ffff057224 */ /* 0x000fe400078e0000 */
[----:B------:R-:W-:-:S07]  /*4ba0*/  IMAD.MOV.U32 R7, RZ, RZ, R3 ;  /* 0x000000ffff077224 */ /* 0x000fce00078e0003 */
.L_x_114:
[----:B------:R-:W0:Y:S01]  /*4bb0*/  S2R R15, SR_CgaCtaId ;  /* 0x00000000000f7919 */ /* 0x000e220000008800 */
[----:B------:R-:W-:Y:S02]  /*4bc0*/  MOV R14, 0x400 ;  /* 0x00000400000e7802 */ /* 0x000fe40000000f00 */
[----:B------:R-:W-:Y:S02]  /*4bd0*/  LOP3.LUT P1, RZ, R18, 0x7f, RZ, 0xc0, !PT ;  /* 0x0000007f12ff7812 */ /* 0x000fe4000782c0ff */
[----:B0-----:R-:W-:Y:S02]  /*4be0*/  LEA R22, R15, R14, 0x18 ;  /* 0x0000000e0f167211 */ /* 0x001fe400078ec0ff */
[----:B------:R-:W-:-:S09]  /*4bf0*/  SHF.L.U32 R14, R5, 0x1f, RZ ;  /* 0x0000001f050e7819 */ /* 0x000fd200000006ff */
[----:B------:R-:W0:Y:S01]  /*4c00*/  @!P1 LDC R15, c[0x0][0x500] ;  /* 0x00014000ff0f9b82 */ /* 0x000e220000000800 */
[----:B------:R-:W-:-:S04]  /*4c10*/  IMAD R23, R7, 0x8, R22 ;  /* 0x0000000807177824 */ /* 0x000fc800078e0216 */
[----:B------:R-:W1:Y:S02]  /*4c20*/  SYNCS.PHASECHK.TRANS64.TRYWAIT P0, [R23+URZ+0x18], R14 ;  /* 0x0000180e170075a7 */ /* 0x000e64000800017f */
[----:B-1----:R-:W-:Y:S05]  /*4c30*/  @!P0 BRA `(.L_x_112) ;  /* 0x0000000c00508947 */ /* 0x002fea0003800000 */
.L_x_130:
[----:B-1----:R-:W-:Y:S01]  /*4c40*/  PRMT R14, R8, 0x9910, RZ ;  /* 0x00009910080e7816 */ /* 0x002fe200000000ff */
[----:B0-----:R0:W-:Y:S03]  /*4c50*/  @!P1 SYNCS.ARRIVE.TRANS64 RZ, [R23+URZ], R15 ;  /* 0x0000000f17ff99a7 */ /* 0x0011e6000800003f */
[----:B------:R-:W-:-:S13]  /*4c60*/  ISETP.NE.AND P0, PT, R14, 0x2, PT ;  /* 0x000000020e00780c */ /* 0x000fda0003f05270 */
[----:B0-----:R-:W-:Y:S05]  /*4c70*/  @P0 BRA `(.L_x_113) ;  /* 0x0000000000040947 */ /* 0x001fea0003800000 */
[----:B------:R-:W-:Y:S01]  /*4c80*/  BPT.TRAP 0x1 ;  /* 0x000000040000795c */ /* 0x000fe20000300000 */
.L_x_113:
[----:B------:R-:W-:Y:S01]  /*4c90*/  R2UR UR19, R22 ;  /* 0x00000000161372ca */ /* 0x000fe200000e0000 */
[----:B------:R-:W-:Y:S01]  /*4ca0*/  IMAD R22, R7, 0x4000, R22 ;  /* 0x0000400007167824 */ /* 0x000fe200078e0216 */
[----:B------:R-:W-:Y:S01]  /*4cb0*/  R2UR UR9, R23 ;  /* 0x00000000170972ca */ /* 0x000fe200000e0000 */
[----:B------:R-:W-:Y:S01]  /*4cc0*/  IMAD R14, R7, 0x2000, R12 ;  /* 0x00002000070e7824 */ /* 0x000fe200078e020c */
[----:B------:R-:W-:Y:S01]  /*4cd0*/  UIADD3 UR6, UP0, UR24, 0xf0, URZ ;  /* 0x000000f018067890 */ /* 0x000fe2000ff1e03f */
[----:B------:R-:W-:Y:S01]  /*4ce0*/  VIADD R4, R4, 0xffffffff ;  /* 0xffffffff04047836 */ /* 0x000fe20000000000 */
[----:B------:R-:W-:Y:S01]  /*4cf0*/  R2UR UR5, R22 ;  /* 0x00000000160572ca */ /* 0x000fe200000e0000 */
[----:B------:R-:W-:Y:S01]  /*4d00*/  UIADD3 UR26, UP1, UR24, 0x1f0, URZ ;  /* 0x000001f0181a7890 */ /* 0x000fe2000ff3e03f */
[----:B------:R-:W-:Y:S01]  /*4d10*/  R2UR UR8, R14 ;  /* 0x000000000e0872ca */ /* 0x000fe200000e0000 */
[----:B------:R-:W-:Y:S01]  /*4d20*/  UIADD3.X UR7, URZ, UR25, URZ, UP0, !UPT ;  /* 0x000000193f077290 */ /* 0x000fe200087fe43f */
[----:B------:R-:W-:Y:S01]  /*4d30*/  R2UR UR11, R21 ;  /* 0x00000000150b72ca */ /* 0x000fe200000e0000 */
[----:B------:R-:W-:Y:S01]  /*4d40*/  VIADD R7, R7, 0x1 ;  /* 0x0000000107077836 */ /* 0x000fe20000000000 */
[----:B------:R-:W-:Y:S01]  /*4d50*/  R2UR UR10, R24 ;  /* 0x00000000180a72ca */ /* 0x000fe200000e0000 */
[----:B------:R-:W-:Y:S01]  /*4d60*/  UIADD3.X UR27, URZ, UR25, URZ, UP1, !UPT ;  /* 0x000000193f1b7290 */ /* 0x000fe20008ffe43f */
[----:B------:R-:W-:Y:S01]  /*4d70*/  R2UR UR12, R6 ;  /* 0x00000000060c72ca */ /* 0x000fe200000e0000 */
[----:B------:R-:W-:Y:S01]  /*4d80*/  UMOV UR14, 0x0 ;  /* 0x00000000000e7882 */ /* 0x000fe20000000000 */
[----:B------:R-:W-:Y:S01]  /*4d90*/  R2UR UR20, R20 ;  /* 0x00000000141472ca */ /* 0x000fe200000e0000 */
[----:B------:R-:W-:Y:S01]  /*4da0*/  UMOV UR15, 0x10000000 ;  /* 0x10000000000f7882 */ /* 0x000fe20000000000 */
[----:B------:R-:W-:Y:S01]  /*4db0*/  ISETP.GT.AND P1, PT, R4, 0x1, PT ;  /* 0x000000010400780c */ /* 0x000fe20003f24270 */
[----:B------:R-:W-:Y:S01]  /*4dc0*/  UIADD3 UR16, UR5, 0x100, URZ ;  /* 0x0000010005107890 */ /* 0x000fe2000fffe03f */
[----:B------:R-:W-:Y:S01]  /*4dd0*/  ISETP.NE.AND P0, PT, R7, 0x3, PT ;  /* 0x000000030700780c */ /* 0x000fe20003f05270 */
[----:B------:R-:W-:Y:S01]  /*4de0*/  UIADD3 UR5, UR19, UR8, URZ ;  /* 0x0000000813057290 */ /* 0x000fe2000fffe03f */
[----:B------:R-:W-:Y:S01]  /*4df0*/  VIADD R24, R24, 0x80 ;  /* 0x0000008018187836 */ /* 0x000fe20000000000 */
[----:B------:R-:W-:Y:S01]  /*4e00*/  UMOV UR21, 0x30000 ;  /* 0x0003000000157882 */ /* 0x000fe20000000000 */
[----:B------:R-:W-:-:S02]  /*4e10*/  SEL R14, RZ, 0x1, P0 ;  /* 0x00000001ff0e7807 */ /* 0x000fc40000000000 */
[----:B------:R-:W-:Y:S01]  /*4e20*/  UMOV UR8, UR16 ;  /* 0x0000001000087c82 */ /* 0x000fe20008000000 */
[----:B------:R-:W-:Y:S01]  /*4e30*/  SEL R7, R7, RZ, P0 ;  /* 0x000000ff07077207 */ /* 0x000fe20000000000 */
[----:B------:R0:W-:Y:S01]  /*4e40*/  UTMALDG.3D [UR8], [UR6], desc[UR14] ;  /* 0x00000e08060075b4 */ /* 0x0001e20008011000 */
[----:B------:R-:W-:Y:S01]  /*4e50*/  LOP3.LUT R5, R5, R14, RZ, 0x3c, !PT ;  /* 0x0000000e05057212 */ /* 0x000fe200078e3cff */
[----:B0-----:R-:W-:Y:S01]  /*4e60*/  UMOV UR11, UR20 ;  /* 0x00000014000b7c82 */ /* 0x001fe20008000000 */
[----:B------:R-:W-:Y:S02]  /*4e70*/  UMOV UR8, UR5 ;  /* 0x0000000500087c82 */ /* 0x000fe40008000000 */
[----:B------:R0:W-:Y:S02]  /*4e80*/  UTMALDG.3D.MULTICAST [UR8], [UR26], UR21, desc[UR14] ;  /* 0x00000e081a0073b4 */ /* 0x0001e40008011815 */
[----:B0-----:R-:W-:Y:S05]  /*4e90*/  @P1 BRA `(.L_x_114) ;  /* 0xfffffffc00441947 */ /* 0x001fea000383ffff */
.L_x_111:
[----:B------:R-:W-:Y:S05]  /*4ea0*/  BSYNC B1 ;  /* 0x0000000000017941 */ /* 0x000fea0003800000 */
.L_x_110:
[----:B------:R-:W-:Y:S01]  /*4eb0*/  LOP3.LUT P1, RZ, R9, 0xff, RZ, 0xc0, !PT ;  /* 0x000000ff09ff7812 */ /* 0x000fe2000782c0ff */
[C---:B------:R-:W-:Y:S01]  /*4ec0*/  IMAD.IADD R6, R10.reuse, 0x1, R3 ;  /* 0x000000010a067824 */ /* 0x040fe200078e0203 */
[----:B------:R-:W-:Y:S01]  /*4ed0*/  ULDC.64 UR6, c[0x0][0x650] ;  /* 0x0001940000067ab9 */ /* 0x000fe20000000a00 */
[----:B------:R-:W-:Y:S01]  /*4ee0*/  ISETP.GE.U32.AND P2, PT, R10, 0x3, PT ;  /* 0x000000030a00780c */ /* 0x000fe20003f46070 */
[----:B------:R-:W-:Y:S01]  /*4ef0*/  BSSY B1, `(.L_x_115) ;  /* 0x000006c000017945 */ /* 0x000fe20003800000 */
[----:B------:R-:W-:Y:S01]  /*4f00*/  IMAD.MOV.U32 R21, RZ, RZ, -0x1 ;  /* 0xffffffffff157424 */ /* 0x000fe200078e00ff */
[----:B------:R-:W-:Y:S01]  /*4f10*/  ISETP.GT.U32.AND P0, PT, R6, 0x2, PT ;  /* 0x000000020600780c */ /* 0x000fe20003f04070 */
[----:B------:R-:W-:Y:S01]  /*4f20*/  IMAD.MOV.U32 R20, RZ, RZ, -0x1 ;  /* 0xffffffffff147424 */ /* 0x000fe200078e00ff */
[----:B------:R-:W-:Y:S02]  /*4f30*/  PRMT R9, RZ, 0x7610, R9 ;  /* 0x00007610ff097816 */ /* 0x000fe40000000009 */
[----:B------:R-:W-:-:S03]  /*4f40*/  ISETP.LT.U32.AND P0, PT, R10, 0x3, P0 ;  /* 0x000000030a00780c */ /* 0x000fc60000701070 */
[----:B------:R-:W0:Y:S01]  /*4f50*/  @P1 S2R R5, SR_CgaCtaId ;  /* 0x0000000000051919 */ /* 0x000e220000008800 */
[----:B------:R-:W-:-:S04]  /*4f60*/  @P1 MOV R4, 0x400 ;  /* 0x0000040000041802 */ /* 0x000fc80000000f00 */
[----:B0-----:R-:W-:Y:S01]  /*4f70*/  @P1 LEA R3, R5, R4, 0x18 ;  /* 0x0000000405031211 */ /* 0x001fe200078ec0ff */
[----:B------:R-:W-:-:S03]  /*4f80*/  IMAD.WIDE.U32 R4, R6, -0x55555555, RZ ;  /* 0xaaaaaaab06047825 */ /* 0x000fc600078e00ff */
[----:B------:R0:W-:Y:S01]  /*4f90*/  @P1 SYNCS.ARRIVE.TRANS64.A1T0 RZ, [R3+URZ+0x48], RZ ;  /* 0x000048ff03ff19a7 */ /* 0x0001e2000810003f */
[----:B------:R-:W-:Y:S02]  /*4fa0*/  IADD3 R16, P1, R16, UR22, RZ ;  /* 0x0000001610107c10 */ /* 0x000fe4000ff3e0ff */
[----:B------:R-:W-:Y:S02]  /*4fb0*/  SHF.R.U32.HI R5, RZ, 0x1, R5 ;  /* 0x00000001ff057819 */ /* 0x000fe40000011605 */
[----:B------:R-:W-:Y:S02]  /*4fc0*/  IADD3.X R17, R17, UR13, RZ, P1, !PT ;  /* 0x0000000d11117c10 */ /* 0x000fe40008ffe4ff */
[----:B------:R-:W-:Y:S02]  /*4fd0*/  PRMT R4, RZ, 0x7610, R4 ;  /* 0x00007610ff047816 */ /* 0x000fe40000000004 */
[----:B0-----:R-:W-:Y:S02]  /*4fe0*/  SEL R3, RZ, 0x1, !P0 ;  /* 0x00000001ff037807 */ /* 0x001fe40004000000 */
[----:B------:R-:W-:-:S02]  /*4ff0*/  ISETP.GE.U32.AND P0, PT, R16, UR6, PT ;  /* 0x0000000610007c0c */ /* 0x000fc4000bf06070 */
[----:B------:R-:W-:Y:S01]  /*5000*/  LOP3.LUT R0, R0, R3, RZ, 0x3c, !PT ;  /* 0x0000000300007212 */ /* 0x000fe200078e3cff */
[----:B------:R-:W-:Y:S01]  /*5010*/  IMAD R3, R5, -0x3, R6 ;  /* 0xfffffffd05037824 */ /* 0x000fe200078e0206 */
[----:B------:R-:W-:Y:S01]  /*5020*/  ISETP.GE.U32.AND.EX P0, PT, R17, UR7, PT, P0 ;  /* 0x0000000711007c0c */ /* 0x000fe2000bf06100 */
[----:B------:R-:W-:Y:S01]  /*5030*/  IMAD.MOV.U32 R6, RZ, RZ, -0x1 ;  /* 0xffffffffff067424 */ /* 0x000fe200078e00ff */
[----:B------:R-:W-:-:S11]  /*5040*/  @P2 LOP3.LUT R0, R0, 0x1, R5, 0x78, !PT ;  /* 0x0000000100002812 */ /* 0x000fd600078e7805 */
[----:B------:R-:W-:Y:S05]  /*5050*/  @P0 BRA `(.L_x_116) ;  /* 0x0000000400540947 */ /* 0x000fea0003800000 */
[----:B------:R-:W0:Y:S01]  /*5060*/  S2R R15, SR_CTAID.X ;  /* 0x00000000000f7919 */ /* 0x000e220000002500 */
[----:B------:R-:W-:Y:S01]  /*5070*/  ULDC.64 UR6, c[0x0][0x628] ;  /* 0x00018a0000067ab9 */ /* 0x000fe20000000a00 */
[----:B------:R-:W-:Y:S01]  /*5080*/  ULDC UR8, c[0x0][0x630] ;  /* 0x00018c0000087ab9 */ /* 0x000fe20000000800 */
[----:B------:R-:W-:Y:S01]  /*5090*/  ISETP.NE.U32.AND P0, PT, RZ, UR6, PT ;  /* 0x00000006ff007c0c */ /* 0x000fe2000bf05070 */
[----:B------:R-:W1:Y:S01]  /*50a0*/  S2R R20, SR_CTAID.Y ;  /* 0x0000000000147919 */ /* 0x000e620000002600 */
[----:B------:R-:W-:Y:S01]  /*50b0*/  ULDC UR9, c[0x0][0x150] ;  /* 0x0000540000097ab9 */ /* 0x000fe20000000800 */
[----:B------:R-:W-:Y:S01]  /*50c0*/  IMAD.MOV.U32 R4, RZ, RZ, R16 ;  /* 0x000000ffff047224 */ /* 0x000fe200078e0010 */
[----:B------:R-:W-:Y:S01]  /*50d0*/  ISETP.NE.AND.EX P0, PT, RZ, UR7, PT, P0 ;  /* 0x00000007ff007c0c */ /* 0x000fe2000bf05300 */
[----:B------:R-:W-:Y:S01]  /*50e0*/  IMAD.MOV.U32 R5, RZ, RZ, R17 ;  /* 0x000000ffff057224 */ /* 0x000fe200078e0011 */
[----:B0-----:R-:W-:-:S11]  /*50f0*/  I2FP.F32.U32 R22, R15 ;  /* 0x0000000f00167245 */ /* 0x001fd60000201000 */
[----:B------:R-:W-:Y:S05]  /*5100*/  @!P0 BRA `(.L_x_117) ;  /* 0x0000000000288947 */ /* 0x000fea0003800000 */
[----:B------:R-:W-:Y:S02]  /*5110*/  ULDC UR5, c[0x0][0x634] ;  /* 0x00018d0000057ab9 */ /* 0x000fe40000000800 */
[----:B------:R-:W-:-:S05]  /*5120*/  IADD3 R5, P0, R16, UR5, RZ ;  /* 0x0000000510057c10 */ /* 0x000fca000ff1e0ff */
[----:B------:R-:W-:-:S04]  /*5130*/  IMAD.X R21, RZ, RZ, R17, P0 ;  /* 0x000000ffff157224 */ /* 0x000fc800000e0611 */
[----:B------:R-:W-:-:S04]  /*5140*/  IMAD.WIDE.U32 R6, R21, UR6, RZ ;  /* 0x0000000615067c25 */ /* 0x000fc8000f8e00ff */
[----:B------:R-:W-:-:S04]  /*5150*/  IMAD.WIDE.U32 R6, P0, R5, UR7, R6 ;  /* 0x0000000705067c25 */ /* 0x000fc8000f800006 */
[----:B------:R-:W-:-:S04]  /*5160*/  IMAD.WIDE.U32 R4, R5, UR6, RZ ;  /* 0x0000000605047c25 */ /* 0x000fc8000f8e00ff */
[----:B------:R-:W-:Y:S01]  /*5170*/  IMAD.MOV.U32 R4, RZ, RZ, R7 ;  /* 0x000000ffff047224 */ /* 0x000fe200078e0007 */
[----:B------:R-:W-:Y:S01]  /*5180*/  IADD3 RZ, P1, R5, R6, RZ ;  /* 0x0000000605ff7210 */ /* 0x000fe20007f3e0ff */
[----:B------:R-:W-:-:S04]  /*5190*/  IMAD.X R5, RZ, RZ, RZ, P0 ;  /* 0x000000ffff057224 */ /* 0x000fc800000e06ff */
[----:B------:R-:W-:-:S08]  /*51a0*/  IMAD.WIDE.U32.X R4, R21, UR7, R4, P1 ;  /* 0x0000000715047c25 */ /* 0x000fd000088e0404 */
.L_x_117:
[--C-:B------:R-:W-:Y:S01]  /*51b0*/  SHF.R.U64 R14, R4, UR8, R5.reuse ;  /* 0x00000008040e7c19 */ /* 0x100fe20008001205 */
[----:B------:R-:W-:Y:S01]  /*51c0*/  FMUL R22, R22, UR9 ;  /* 0x0000000916167c20 */ /* 0x000fe20008400000 */
[----:B------:R-:W-:Y:S01]  /*51d0*/  SHF.R.U32.HI R4, RZ, UR8, R5 ;  /* 0x00000008ff047c19 */ /* 0x000fe20008011605 */
[----:B------:R-:W0:Y:S01]  /*51e0*/  LDC R6, c[0x0][0x144] ;  /* 0x00005100ff067b82 */ /* 0x000e220000000800 */
[----:B------:R-:W-:Y:S01]  /*51f0*/  IADD3 R5, P0, RZ, -R14, RZ ;  /* 0x8000000eff057210 */ /* 0x000fe20007f1e0ff */
[----:B------:R-:W-:Y:S01]  /*5200*/  ULDC UR5, c[0x0][0x154] ;  /* 0x0000550000057ab9 */ /* 0x000fe20000000800 */
[----:B-1----:R-:W-:Y:S01]  /*5210*/  I2FP.F32.U32 R7, R20 ;  /* 0x0000001400077245 */ /* 0x002fe20000201000 */
[----:B------:R-:W1:Y:S01]  /*5220*/  F2I.U32.TRUNC.NTZ R22, R22 ;  /* 0x0000001600167305 */ /* 0x000e62000020f000 */
[----:B------:R-:W-:Y:S01]  /*5230*/  ULDC.64 UR6, c[0x0][0x620] ;  /* 0x0001880000067ab9 */ /* 0x000fe20000000a00 */
[----:B------:R-:W-:Y:S01]  /*5240*/  IMAD.X R4, RZ, RZ, ~R4, P0 ;  /* 0x000000ffff047224 */ /* 0x000fe200000e0e04 */
[----:B------:R-:W-:Y:S01]  /*5250*/  ISETP.NE.AND P2, PT, R2, 0x1, PT ;  /* 0x000000010200780c */ /* 0x000fe20003f45270 */
[----:B------:R-:W-:Y:S01]  /*5260*/  FMUL R23, R7, UR5 ;  /* 0x0000000507177c20 */ /* 0x000fe20008400000 */
[----:B------:R-:W2:Y:S01]  /*5270*/  LDC R25, c[0x0][0x148] ;  /* 0x00005200ff197b82 */ /* 0x000ea20000000800 */
[----:B------:R-:W-:Y:S01]  /*5280*/  IMAD R4, R4, UR6, RZ ;  /* 0x0000000604047c24 */ /* 0x000fe2000f8e02ff */
[----:B------:R-:W-:-:S03]  /*5290*/  ULDC UR5, c[0x0][0x618] ;  /* 0x0001860000057ab9 */ /* 0x000fc60000000800 */
[----:B------:R-:W3:Y:S01]  /*52a0*/  F2I.U32.TRUNC.NTZ R23, R23 ;  /* 0x0000001700177305 */ /* 0x000ee2000020f000 */
[C---:B------:R-:W-:Y:S02]  /*52b0*/  IMAD R7, R5.reuse, UR7, R4 ;  /* 0x0000000705077c24 */ /* 0x040fe4000f8e0204 */
[----:B------:R-:W-:Y:S01]  /*52c0*/  IMAD.WIDE.U32 R4, R5, UR6, R16 ;  /* 0x0000000605047c25 */ /* 0x000fe2000f8e0010 */
[----:B------:R-:W-:Y:S02]  /*52d0*/  ULDC.64 UR6, c[0x0][0x640] ;  /* 0x0001900000067ab9 */ /* 0x000fe40000000a00 */
[----:B------:R-:W-:Y:S01]  /*52e0*/  ISETP.NE.U32.AND P0, PT, RZ, UR6, PT ;  /* 0x00000006ff007c0c */ /* 0x000fe2000bf05070 */
[----:B------:R-:W-:Y:S02]  /*52f0*/  IMAD.IADD R5, R5, 0x1, R7 ;  /* 0x0000000105057824 */ /* 0x000fe400078e0207 */
[----:B-1----:R-:W-:Y:S01]  /*5300*/  IMAD.MOV R22, RZ, RZ, -R22 ;  /* 0x000000ffff167224 */ /* 0x002fe200078e0a16 */
[----:B------:R-:W-:-:S02]  /*5310*/  ISETP.NE.AND.EX P0, PT, RZ, UR7, PT, P0 ;  /* 0x00000007ff007c0c */ /* 0x000fc4000bf05300 */
[----:B------:R-:W-:Y:S01]  /*5320*/  SHF.R.U64 R21, R4, UR5, R5 ;  /* 0x0000000504157c19 */ /* 0x000fe20008001205 */
[----:B0-----:R-:W-:Y:S01]  /*5330*/  IMAD R15, R6, R22, R15 ;  /* 0x00000016060f7224 */ /* 0x001fe200078e020f */
[----:B------:R-:W-:Y:S01]  /*5340*/  SHF.R.U32.HI R4, RZ, UR5, R5 ;  /* 0x00000005ff047c19 */ /* 0x000fe20008011605 */
[----:B------:R-:W-:Y:S01]  /*5350*/  ULDC UR5, c[0x0][0x608] ;  /* 0x0001820000057ab9 */ /* 0x000fe20000000800 */
[----:B---3--:R-:W-:Y:S02]  /*5360*/  IMAD.MOV R6, RZ, RZ, -R23 ;  /* 0x000000ffff067224 */ /* 0x008fe400078e0a17 */
[--C-:B------:R-:W-:Y:S02]  /*5370*/  SHF.R.U64 R22, R21, UR5, R4.reuse ;  /* 0x0000000515167c19 */ /* 0x100fe40008001204 */
[----:B------:R-:W-:Y:S01]  /*5380*/  SHF.R.U32.HI R5, RZ, UR5, R4 ;  /* 0x00000005ff057c19 */ /* 0x000fe20008011604 */
[----:B------:R-:W-:Y:S01]  /*5390*/  ULDC UR5, c[0x0][0x658] ;  /* 0x0001960000057ab9 */ /* 0x000fe20000000800 */
[----:B--2---:R-:W-:-:S02]  /*53a0*/  @P2 IMAD R15, R25, R6, R20 ;  /* 0x00000006190f2224 */ /* 0x004fc400078e0214 */
[--C-:B------:R-:W-:Y:S02]  /*53b0*/  SHF.R.U64 R20, R22, UR5, R5.reuse ;  /* 0x0000000516147c19 */ /* 0x100fe40008001205 */
[----:B------:R-:W-:-:S03]  /*53c0*/  SHF.R.U32.HI R23, RZ, UR5, R5 ;  /* 0x00000005ff177c19 */ /* 0x000fc60008011605 */
[----:B------:R-:W-:Y:S02]  /*53d0*/  IMAD.MOV.U32 R6, RZ, RZ, R20 ;  /* 0x000000ffff067224 */ /* 0x000fe400078e0014 */
[----:B------:R-:W-:Y:S01]  /*53e0*/  IMAD.MOV.U32 R5, RZ, RZ, R23 ;  /* 0x000000ffff057224 */ /* 0x000fe200078e0017 */
[----:B------:R-:W-:Y:S06]  /*53f0*/  @!P0 BRA `(.L_x_118) ;  /* 0x00000000002c8947 */ /* 0x000fec0003800000 */
        /* <DEDUP_REMOVED lines=9> */
[----:B------:R-:W-:-:S04]  /*5490*/  IMAD.WIDE.U32.X R4, R23, UR7, R4, P1 ;  /* 0x0000000717047c25 */ /* 0x000fc800088e0404 */
[----:B------:R-:W-:-:S07]  /*54a0*/  IMAD.MOV.U32 R6, RZ, RZ, R4 ;  /* 0x000000ffff067224 */ /* 0x000fce00078e0004 */
.L_x_118:
[----:B------:R-:W-:Y:S01]  /*54b0*/  ULDC UR5, c[0x0][0x648] ;  /* 0x0001920000057ab9 */ /* 0x000fe20000000800 */
[----:B------:R-:W-:Y:S01]  /*54c0*/  LOP3.LUT R4, R22, UR17, RZ, 0xc0, !PT ;  /* 0x0000001116047c12 */ /* 0x000fe2000f8ec0ff */
[----:B------:R-:W-:Y:S01]  /*54d0*/  ULDC UR6, c[0x0][0x610] ;  /* 0x0001840000067ab9 */ /* 0x000fe20000000800 */
[----:B------:R-:W-:Y:S01]  /*54e0*/  SHF.R.U64 R5, R6, UR5, R5 ;  /* 0x0000000506057c19 */ /* 0x000fe20008001205 */
[----:B------:R-:W-:Y:S01]  /*54f0*/  ULDC UR5, c[0x0][0x638] ;  /* 0x00018e0000057ab9 */ /* 0x000fe20000000800 */
[----:B------:R-:W-:-:S03]  /*5500*/  LOP3.LUT R21, R21, UR4, RZ, 0xc0, !PT ;  /* 0x0000000415157c12 */ /* 0x000fc6000f8ec0ff */
[----:B------:R-:W-:Y:S02]  /*5510*/  IMAD.MOV R7, RZ, RZ, -R5 ;  /* 0x000000ffff077224 */ /* 0x000fe400078e0a05 */
[----:B------:R-:W-:Y:S02]  /*5520*/  IMAD R4, R5, UR18, R4 ;  /* 0x0000001205047c24 */ /* 0x000fe4000f8e0204 */
[----:B------:R-:W-:Y:S01]  /*5530*/  IMAD R20, R7, UR5, R20 ;  /* 0x0000000507147c24 */ /* 0x000fe2000f8e0214 */
[----:B------:R-:W-:Y:S01]  /*5540*/  ULDC UR5, c[0x0][0x600] ;  /* 0x0001800000057ab9 */ /* 0x000fe20000000800 */
[----:B------:R-:W-:Y:S02]  /*5550*/  IMAD R15, R4, UR6, R15 ;  /* 0x00000006040f7c24 */ /* 0x000fe4000f8e020f */
[----:B------:R-:W-:Y:S02]  /*5560*/  IMAD R6, R20, UR5, R21 ;  /* 0x0000000514067c24 */ /* 0x000fe4000f8e0215 */
[----:B------:R-:W-:-:S03]  /*5570*/  IMAD.MOV.U32 R4, RZ, RZ, 0x1 ;  /* 0x00000001ff047424 */ /* 0x000fc600078e00ff */
[----:B------:R-:W-:Y:S02]  /*5580*/  SEL R20, R6, R15, !P2 ;  /* 0x0000000f06147207 */ /* 0x000fe40005000000 */
[----:B------:R-:W-:Y:S01]  /*5590*/  SEL R21, R15, R6, !P2 ;  /* 0x000000060f157207 */ /* 0x000fe20005000000 */
[----:B------:R-:W-:-:S07]  /*55a0*/  IMAD.MOV.U32 R6, RZ, RZ, R14 ;  /* 0x000000ffff067224 */ /* 0x000fce00078e000e */
.L_x_116:
[----:B------:R-:W-:Y:S05]  /*55b0*/  BSYNC B1 ;  /* 0x0000000000017941 */ /* 0x000fea0003800000 */
.L_x_115:
[----:B------:R-:W-:-:S13]  /*55c0*/  LOP3.LUT P0, RZ, R4, 0xff, RZ, 0xc0, !PT ;  /* 0x000000ff04ff7812 */ /* 0x000fda000780c0ff */
[----:B------:R-:W-:Y:S05]  /*55d0*/  @P0 BRA `(.L_x_119) ;  /* 0xfffffff400400947 */ /* 0x000fea000383ffff */
[----:B------:R-:W-:Y:S05]  /*55e0*/  BSYNC B0 ;  /* 0x0000000000007941 */ /* 0x000fea0003800000 */
.L_x_108:
[----:B------:R-:W-:-:S03]  /*55f0*/  UMOV UR5, 0xffffffff ;  /* 0xffffffff00057882 */ /* 0x000fc60000000000 */
[----:B------:R-:W-:Y:S05]  /*5600*/  BRA.DIV UR5, `(.L_x_120) ;  /* 0x0000000205f07947 */ /* 0x000fea000b800000 */
[----:B------:R-:W-:-:S13]  /*5610*/  ELECT P6, URZ, PT ;  /* 0x00000000003f782f */ /* 0x000fda00038c0000 */
.L_x_133:
[----:B------:R-:W-:Y:S04]  /*5620*/  BSSY B0, `(.L_x_121) ;  /* 0x0000022000007945 */ /* 0x000fe80003800000 */
[----:B------:R-:W-:Y:S05]  /*5630*/  @!P6 BRA `(.L_x_122) ;  /* 0x000000000080e947 */ /* 0x000fea0003800000 */
[----:B------:R-:W-:-:S04]  /*5640*/  LOP3.LUT R19, R19, 0x2, RZ, 0xfc, !PT ;  /* 0x0000000213137812 */ /* 0x000fc800078efcff */
[----:B------:R-:W-:-:S13]  /*5650*/  ISETP.NE.AND P0, PT, R19, 0x3, PT ;  /* 0x000000031300780c */ /* 0x000fda0003f05270 */
[----:B------:R-:W-:Y:S05]  /*5660*/  @!P0 BRA `(.L_x_123) ;  /* 0x0000000000048947 */ /* 0x000fea0003800000 */
[----:B------:R-:W-:Y:S01]  /*5670*/  BPT.TRAP 0x1 ;  /* 0x000000040000795c */ /* 0x000fe20000300000 */
.L_x_123:
[----:B------:R-:W0:Y:S01]  /*5680*/  S2R R5, SR_CgaCtaId ;  /* 0x0000000000057919 */ /* 0x000e220000008800 */
[----:B------:R-:W-:Y:S02]  /*5690*/  MOV R2, 0x400 ;  /* 0x0000040000027802 */ /* 0x000fe40000000f00 */
[----:B------:R-:W-:Y:S02]  /*56a0*/  SHF.L.U32 R4, R0, 0x1f, RZ ;  /* 0x0000001f00047819 */ /* 0x000fe400000006ff */
[----:B0-----:R-:W-:-:S05]  /*56b0*/  LEA R2, R5, R2, 0x18 ;  /* 0x0000000205027211 */ /* 0x001fca00078ec0ff */
[----:B------:R-:W-:-:S04]  /*56c0*/  VIADD R2, R2, 0x18 ;  /* 0x0000001802027836 */ /* 0x000fc80000000000 */
[C---:B------:R-:W-:Y:S02]  /*56d0*/  IMAD R7, R3.reuse, 0x8, R2 ;  /* 0x0000000803077824 */ /* 0x040fe400078e0202 */
[----:B------:R-:W-:Y:S02]  /*56e0*/  VIADD R3, R3, 0x1 ;  /* 0x0000000103037836 */ /* 0x000fe40000000000 */
[----:B------:R-:W0:Y:S03]  /*56f0*/  SYNCS.PHASECHK.TRANS64.TRYWAIT P0, [R7+URZ], R4 ;  /* 0x00000004070075a7 */ /* 0x000e26000800017f */
[----:B------:R-:W-:-:S04]  /*5700*/  ISETP.NE.AND P1, PT, R3, 0x3, PT ;  /* 0x000000030300780c */ /* 0x000fc80003f25270 */
[----:B------:R-:W-:Y:S02]  /*5710*/  SEL R5, RZ, 0x1, P1 ;  /* 0x00000001ff057807 */ /* 0x000fe40000800000 */
[----:B------:R-:W-:Y:S02]  /*5720*/  SEL R3, R3, RZ, P1 ;  /* 0x000000ff03037207 */ /* 0x000fe40000800000 */
[----:B------:R-:W-:-:S03]  /*5730*/  LOP3.LUT R9, R0, R5, RZ, 0x3c, !PT ;  /* 0x0000000500097212 */ /* 0x000fc600078e3cff */
[----:B------:R-:W-:Y:S01]  /*5740*/  IMAD R6, R3, 0x8, R2 ;  /* 0x0000000803067824 */ /* 0x000fe200078e0202 */
[----:B------:R-:W-:Y:S01]  /*5750*/  SHF.L.U32 R5, R9, 0x1f, RZ ;  /* 0x0000001f09057819 */ /* 0x000fe200000006ff */
[----:B0-----:R-:W-:Y:S06]  /*5760*/  @!P0 BRA `(.L_x_124) ;  /* 0x0000000000b88947 */ /* 0x001fec0003800000 */
.L_x_134:
[----:B------:R-:W1:Y:S01]  /*5770*/  SYNCS.PHASECHK.TRANS64.TRYWAIT P0, [R6+URZ], R5 ;  /* 0x00000005060075a7 */ /* 0x000e62000800017f */
[----:B------:R-:W-:-:S05]  /*5780*/  VIADD R0, R3, 0x1 ;  /* 0x0000000103007836 */ /* 0x000fca0000000000 */
[----:B------:R-:W-:-:S04]  /*5790*/  ISETP.NE.AND P1, PT, R0, 0x3, PT ;  /* 0x000000030000780c */ /* 0x000fc80003f25270 */
[----:B0-----:R-:W-:Y:S02]  /*57a0*/  SEL R4, RZ, 0x1, P1 ;  /* 0x00000001ff047807 */ /* 0x001fe40000800000 */
[----:B------:R-:W-:Y:S02]  /*57b0*/  SEL R3, R0, RZ, P1 ;  /* 0x000000ff00037207 */ /* 0x000fe40000800000 */
[----:B------:R-:W-:Y:S01]  /*57c0*/  LOP3.LUT R0, R9, R4, RZ, 0x3c, !PT ;  /* 0x0000000409007212 */ /* 0x000fe200078e3cff */
[----:B-1----:R-:W-:Y:S06]  /*57d0*/  @!P0 BRA `(.L_x_125) ;  /* 0x0000000000b08947 */ /* 0x002fec0003800000 */
.L_x_135:
[----:B------:R-:W-:Y:S01]  /*57e0*/  IMAD R3, R3, 0x8, R2 ;  /* 0x0000000803037824 */ /* 0x000fe200078e0202 */
[----:B------:R-:W-:-:S07]  /*57f0*/  SHF.L.U32 R0, R0, 0x1f, RZ ;  /* 0x0000001f00007819 */ /* 0x000fce00000006ff */
.L_x_126:
[----:B-1----:R1:W2:Y:S02]  /*5800*/  SYNCS.PHASECHK.TRANS64.TRYWAIT P0, [R3+URZ], R0 ;  /* 0x00000000030075a7 */ /* 0x0022a4000800017f */
[----:B--2---:R-:W-:Y:S05]  /*5810*/  @!P0 NANOSLEEP.SYNCS 0x989680 ;  /* 0x009896800000895d */ /* 0x004fea0003900000 */
[----:B------:R-:W2:Y:S02]  /*5820*/  @!P0 SYNCS.PHASECHK.TRANS64 P0, [R3+URZ], R0 ;  /* 0x00000000030085a7 */ /* 0x000ea4000800007f */
[----:B--2---:R-:W-:Y:S05]  /*5830*/  @!P0 BRA `(.L_x_126) ;  /* 0xfffffffc00f08947 */ /* 0x004fea000383ffff */
.L_x_122:
[----:B------:R-:W-:Y:S05]  /*5840*/  BSYNC B0 ;  /* 0x0000000000007941 */ /* 0x000fea0003800000 */
.L_x_121:
[----:B------:R-:W-:Y:S05]  /*5850*/  EXIT ;  /* 0x000000000000794d */ /* 0x000fea0003800000 */
.L_x_21:
[----:B---3--:R3:W4:Y:S02]  /*5860*/  SYNCS.PHASECHK.TRANS64.TRYWAIT P1, [R3+URZ], R0 ;  /* 0x00000000030075a7 */ /* 0x008724000802017f */
[----:B----4-:R-:W-:Y:S05]  /*5870*/  @!P1 NANOSLEEP.SYNCS 0x989680 ;  /* 0x009896800000995d */ /* 0x010fea0003900000 */
[----:B------:R-:W4:Y:S02]  /*5880*/  @!P1 SYNCS.PHASECHK.TRANS64 P1, [R3+URZ], R0 ;  /* 0x00000000030095a7 */ /* 0x000f24000802007f */
[----:B----4-:R-:W-:Y:S05]  /*5890*/  @!P1 BRA `(.L_x_21) ;  /* 0xfffffffc00f09947 */ /* 0x010fea000383ffff */
[----:B------:R-:W-:Y:S05]  /*58a0*/  BRA `(.L_x_20) ;  /* 0xffffffbc00107947 */ /* 0x000fea000383ffff */
.L_x_26:
[----:B-1----:R1:W2:Y:S02]  /*58b0*/  SYNCS.PHASECHK.TRANS64.TRYWAIT P1, [R5+URZ], R4 ;  /* 0x00000004050075a7 */ /* 0x0022a4000802017f */
[----:B--2---:R-:W-:Y:S05]  /*58c0*/  @!P1 NANOSLEEP.SYNCS 0x989680 ;  /* 0x009896800000995d */ /* 0x004fea0003900000 */
[----:B------:R-:W2:Y:S02]  /*58d0*/  @!P1 SYNCS.PHASECHK.TRANS64 P1, [R5+URZ], R4 ;  /* 0x00000004050095a7 */ /* 0x000ea4000802007f */
[----:B--2---:R-:W-:Y:S05]  /*58e0*/  @!P1 BRA `(.L_x_26) ;  /* 0xfffffffc00f09947 */ /* 0x004fea000383ffff */
[----:B------:R-:W-:Y:S05]  /*58f0*/  BRA `(.L_x_25) ;  /* 0xffffffc000007947 */ /* 0x000fea000383ffff */
.L_x_109:
[----:B------:R-:W-:Y:S01]  /*5900*/  BSSY B1, `(.L_x_127) ;  /* 0x0000006000017945 */ /* 0x000fe20003800000 */
[----:B------:R-:W-:-:S07]  /*5910*/  IMAD.MOV.U32 R15, RZ, RZ, -0x1 ;  /* 0xffffffffff0f7424 */ /* 0x000fce00078e00ff */
[----:B------:R-:W-:Y:S05]  /*5920*/  WARPSYNC.COLLECTIVE R15, `(.L_x_128) ;  /* 0x000000000f0c7348 */ /* 0x000fea0003c00000 */
[----:B------:R-:W-:Y:S02]  /*5930*/  ELECT P6, UR62, PT ;  /* 0x00000000003e782f */ /* 0x000fe400038c0000 */
[----:B------:R-:W-:Y:S01]  /*5940*/  MOV R14, UR62 ;  /* 0x0000003e000e7c02 */ /* 0x000fe20008000f00 */
[----:B------:R-:W-:Y:S10]  /*5950*/  ENDCOLLECTIVE ;  /* 0x000000000000791b */ /* 0x000ff40003800000 */
.L_x_128:
[----:B------:R-:W-:Y:S05]  /*5960*/  BSYNC B1 ;  /* 0x0000000000017941 */ /* 0x000fea0003800000 */
.L_x_127:
[----:B------:R-:W-:Y:S05]  /*5970*/  BRA `(.L_x_129) ;  /* 0xfffffff000647947 */ /* 0x000fea000383ffff */
.L_x_112:
[----:B-1----:R1:W2:Y:S02]  /*5980*/  SYNCS.PHASECHK.TRANS64.TRYWAIT P0, [R23+URZ+0x18], R14 ;  /* 0x0000180e170075a7 */ /* 0x0022a4000800017f */
[----:B--2---:R-:W-:Y:S05]  /*5990*/  @!P0 NANOSLEEP.SYNCS 0x989680 ;  /* 0x009896800000895d */ /* 0x004fea0003900000 */
[----:B------:R-:W2:Y:S02]  /*59a0*/  @!P0 SYNCS.PHASECHK.TRANS64 P0, [R23+URZ+0x18], R14 ;  /* 0x0000180e170085a7 */ /* 0x000ea4000800007f */
[----:B--2---:R-:W-:Y:S05]  /*59b0*/  @!P0 BRA `(.L_x_112) ;  /* 0xfffffffc00f08947 */ /* 0x004fea000383ffff */
[----:B------:R-:W-:Y:S05]  /*59c0*/  BRA `(.L_x_130) ;  /* 0xfffffff0009c7947 */ /* 0x000fea000383ffff */
.L_x_120:
[----:B------:R-:W-:Y:S01]  /*59d0*/  BSSY B0, `(.L_x_131) ;  /* 0x0000006000007945 */ /* 0x000fe20003800000 */
[----:B------:R-:W-:-:S07]  /*59e0*/  IMAD.MOV.U32 R15, RZ, RZ, -0x1 ;  /* 0xffffffffff0f7424 */ /* 0x000fce00078e00ff */
[----:B------:R-:W-:Y:S05]  /*59f0*/  WARPSYNC.COLLECTIVE R15, `(.L_x_132) ;  /* 0x000000000f0c7348 */ /* 0x000fea0003c00000 */
[----:B------:R-:W-:Y:S02]  /*5a00*/  ELECT P6, UR62, PT ;  /* 0x00000000003e782f */ /* 0x000fe400038c0000 */
[----:B------:R-:W-:Y:S01]  /*5a10*/  MOV R14, UR62 ;  /* 0x0000003e000e7c02 */ /* 0x000fe20008000f00 */
[----:B------:R-:W-:Y:S10]  /*5a20*/  ENDCOLLECTIVE ;  /* 0x000000000000791b */ /* 0x000ff40003800000 */
.L_x_132:
[----:B------:R-:W-:Y:S05]  /*5a30*/  BSYNC B0 ;  /* 0x0000000000007941 */ /* 0x000fea0003800000 */
.L_x_131:
[----:B------:R-:W-:Y:S05]  /*5a40*/  BRA `(.L_x_133) ;  /* 0xfffffff800f47947 */ /* 0x000fea000383ffff */
.L_x_124:
[----:B0-----:R0:W1:Y:S02]  /*5a50*/  SYNCS.PHASECHK.TRANS64.TRYWAIT P0, [R7+URZ], R4 ;  /* 0x00000004070075a7 */ /* 0x001064000800017f */
[----:B-1----:R-:W-:Y:S05]  /*5a60*/  @!P0 NANOSLEEP.SYNCS 0x989680 ;  /* 0x009896800000895d */ /* 0x002fea0003900000 */
[----:B------:R-:W1:Y:S02]  /*5a70*/  @!P0 SYNCS.PHASECHK.TRANS64 P0, [R7+URZ], R4 ;  /* 0x00000004070085a7 */ /* 0x000e64000800007f */
[----:B-1----:R-:W-:Y:S05]  /*5a80*/  @!P0 BRA `(.L_x_124) ;  /* 0xfffffffc00f08947 */ /* 0x002fea000383ffff */
[----:B------:R-:W-:Y:S05]  /*5a90*/  BRA `(.L_x_134) ;  /* 0xfffffffc00347947 */ /* 0x000fea000383ffff */
.L_x_125:
[----:B0-----:R0:W1:Y:S02]  /*5aa0*/  SYNCS.PHASECHK.TRANS64.TRYWAIT P0, [R6+URZ], R5 ;  /* 0x00000005060075a7 */ /* 0x001064000800017f */
[----:B-1----:R-:W-:Y:S05]  /*5ab0*/  @!P0 NANOSLEEP.SYNCS 0x989680 ;  /* 0x009896800000895d */ /* 0x002fea0003900000 */
[----:B------:R-:W1:Y:S02]  /*5ac0*/  @!P0 SYNCS.PHASECHK.TRANS64 P0, [R6+URZ], R5 ;  /* 0x00000005060085a7 */ /* 0x000e64000800007f */
[----:B-1----:R-:W-:Y:S05]  /*5ad0*/  @!P0 BRA `(.L_x_125) ;  /* 0xfffffffc00f08947 */ /* 0x002fea000383ffff */
[----:B------:R-:W-:Y:S05]  /*5ae0*/  BRA `(.L_x_135) ;  /* 0xfffffffc003c7947 */ /* 0x000fea000383ffff */
.L_x_136:
[----:B------:R-:W-:-:S00]  /*5af0*/  BRA `(.L_x_136) ;  /* 0xfffffffc00fc7947 */ /* 0x000fc0000383ffff */
[----:B------:R-:W-:-:S00]  /*5b00*/  NOP ;  /* 0x0000000000007918 */ /* 0x000fc00000000000 */
[----:B------:R-:W-:-:S00]  /*5b10*/  NOP ;  /* 0x0000000000007918 */ /* 0x000fc00000000000 */
[----:B------:R-:W-:-:S00]  /*5b20*/  NOP ;  /* 0x0000000000007918 */ /* 0x000fc00000000000 */
[----:B------:R-:W-:-:S00]  /*5b30*/  NOP ;  /* 0x0000000000007918 */ /* 0x000fc00000000000 */
[----:B------:R-:W-:-:S00]  /*5b40*/  NOP ;  /* 0x0000000000007918 */ /* 0x000fc00000000000 */
[----:B------:R-:W-:-:S00]  /*5b50*/  NOP ;  /* 0x0000000000007918 */ /* 0x000fc00000000000 */
[----:B------:R-:W-:-:S00]  /*5b60*/  NOP ;  /* 0x0000000000007918 */ /* 0x000fc00000000000 */
[----:B------:R-:W-:-:S00]  /*5b70*/  NOP ;  /* 0x0000000000007918 */ /* 0x000fc00000000000 */
.L_x_137:


//--------------------- .nv.global.init           --------------------------
	.section	.nv.global.init,"aw",@progbits
.nv.global.init:
	.type		$str$22,@object
	.size		$str$22,($str$23 - $str$22)
$str$22:
        /*0000*/ 	.byte	0x6b, 0x5f, 0x74, 0x69, 0x6c, 0x65, 0x5f, 0x63, 0x6f, 0x75, 0x6e, 0x74, 0x20, 0x3e, 0x3d, 0x20
        /*0010*/ 	.byte	0x31, 0x00
	.type		$str$23,@object
	.size		$str$23,(__unnamed_1 - $str$23)
$str$23:
        /*0012*/ 	.byte	0x2f, 0x74, 0x6d, 0x70, 0x2f, 0x63, 0x75, 0x74, 0x6c, 0x61, 0x73, 0x73, 0x5f, 0x73, 0x77, 0x65
        /*0022*/ 	.byte	0x65, 0x70, 0x5f, 0x73, 0x72, 0x63, 0x2f, 0x69, 0x6e, 0x63, 0x6c, 0x75, 0x64, 0x65, 0x2f, 0x63
        /*0032*/ 	.byte	0x75, 0x74, 0x6c, 0x61, 0x73, 0x73, 0x2f, 0x67, 0x65, 0x6d, 0x6d, 0x2f, 0x63, 0x6f, 0x6c, 0x6c
        /*0042*/ 	.byte	0x65, 0x63, 0x74, 0x69, 0x76, 0x65, 0x2f, 0x73, 0x6d, 0x39, 0x30, 0x5f, 0x6d, 0x6d, 0x61, 0x5f
        /*0052*/ 	.byte	0x74, 0x6d, 0x61, 0x5f, 0x67, 0x6d, 0x6d, 0x61, 0x5f, 0x73, 0x73, 0x5f, 0x77, 0x61, 0x72, 0x70
        /*0062*/ 	.byte	0x73, 0x70, 0x65, 0x63, 0x69, 0x61, 0x6c, 0x69, 0x7a, 0x65, 0x64, 0x2e, 0x68, 0x70, 0x70, 0x00
	.type		__unnamed_1,@object
	.size		__unnamed_1,(.L_0 - __unnamed_1)
__unnamed_1:
        /*0072*/ 	.byte	0x76, 0x6f, 0x69, 0x64, 0x20, 0x63, 0x75, 0x74, 0x6c, 0x61, 0x73, 0x73, 0x3a, 0x3a, 0x67, 0x65
        /* <DEDUP_REMOVED lines=172> */
        /*0b42*/ 	.byte	0x3a, 0x69, 0x64, 0x65, 0x6e, 0x74, 0x69, 0x74, 0x79, 0x5d, 0x00
.L_0:


//--------------------- .nv.shared._ZN7cutlass13device_kernelINS_4gemm6kernel13GemmUniversalIN4cute5tupleIJiiiiEEENS1_10collective13CollectiveMmaINS1_34MainloopSm90TmaGmmaWarpSpecializedILi3ENS5_IJNS4_1CILi2EEENSA_ILi1EEESC_EEENS1_35KernelTmaWarpSpecializedCooperativeEEENS5_IJNSA_ILi128EEENSA_ILi64EEESG_EEEaNS5_IJlSC_lEEEaSJ_NS4_8TiledMMAINS4_8MMA_AtomIJNS4_4SM904GMMA26MMA_64x64x32_S32S8S8_SS_TNEEEENS4_6LayoutISD_NS5_IJSC_NSA_ILi0EEESR_EEEEENS5_IJNS4_10UnderscoreESU_SU_EEEEENS4_13SM90_TMA_LOADENS4_14ComposedLayoutINS4_7SwizzleILi3ELi4ELi3EEENS4_18smem_ptr_flag_bitsILi8EEENSQ_INS5_IJNSA_ILi8EEESG_EEENS5_IJSG_SC_EEEEEEEvNS4_8identityENS4_23SM90_TMA_LOAD_MULTICASTES17_vS18_EENS_8epilogue10collective6detail29Sm90TmaWarpSpecializedAdapterINS1C_15DefaultEpilogueIaSJ_SJ_NS1B_6thread17LinearCombinationIaLi1EiiLNS1G_9ScaleType4KindE0ELNS_15FloatRoundStyleE2EaEENS1_15EpilogueDefaultEEEEEvvEEEEvNT_6ParamsE --------------------------
	.section	.nv.shared._ZN7cutlass13device_kernelINS_4gemm6kernel13GemmUniversalIN4cute5tupleIJiiiiEEENS1_10collective13CollectiveMmaINS1_34MainloopSm90TmaGmmaWarpSpecializedILi3ENS5_IJNS4_1CILi2EEENSA_ILi1EEESC_EEENS1_35KernelTmaWarpSpecializedCooperativeEEENS5_IJNSA_ILi128EEENSA_ILi64EEESG_EEEaNS5_IJlSC_lEEEaSJ_NS4_8TiledMMAINS4_8MMA_AtomIJNS4_4SM904GMMA26MMA_64x64x32_S32S8S8_SS_TNEEEENS4_6LayoutISD_NS5_IJSC_NSA_ILi0EEESR_EEEEENS5_IJNS4_10UnderscoreESU_SU_EEEEENS4_13SM90_TMA_LOADENS4_14ComposedLayoutINS4_7SwizzleILi3ELi4ELi3EEENS4_18smem_ptr_flag_bitsILi8EEENSQ_INS5_IJNSA_ILi8EEESG_EEENS5_IJSG_SC_EEEEEEEvNS4_8identityENS4_23SM90_TMA_LOAD_MULTICASTES17_vS18_EENS_8epilogue10collective6detail29Sm90TmaWarpSpecializedAdapterINS1C_15DefaultEpilogueIaSJ_SJ_NS1B_6thread17LinearCombinationIaLi1EiiLNS1G_9ScaleType4KindE0ELNS_15FloatRoundStyleE2EaEENS1_15EpilogueDefaultEEEEEvvEEEEvNT_6ParamsE,"aw",@nobits
	.sectionflags	@""
	.align	16
	.zero		1024


//--------------------- .nv.shared.reserved.0     --------------------------
	.section	.nv.shared.reserved.0,"aw",@nobits
	.weak		__nv_reservedSMEM_offset_0_alias
	.size		__nv_reservedSMEM_offset_0_alias, 0, 0
	.other		__nv_reservedSMEM_offset_0_alias,@"STO_CUDA_RESERVED_SHARED STV_DEFAULT"
__nv_reservedSMEM_offset_0_alias:
	.zero		0


//--------------------- .nv.global                --------------------------
	.section	.nv.global,"aw",@nobits
.nv.global:
	.type		_ZN39_INTERNAL_38a5fd53_4_k_cu_60e9e6fd_54344cute1_E,@object
	.size		_ZN39_INTERNAL_38a5fd53_4_k_cu_60e9e6fd_54344cute1_E,(_ZN39_INTERNAL_38a5fd53_4_k_cu_60e9e6fd_54344cuda3std3__45__cpo6cbeginE - _ZN39_INTERNAL_38a5fd53_4_k_cu_60e9e6fd_54344cute1_E)
_ZN39_INTERNAL_38a5fd53_4_k_cu_60e9e6fd_54344cute1_E:
	.zero		1
	.type		_ZN39_INTERNAL_38a5fd53_4_k_cu_60e9e6fd_54344cuda3std3__45__cpo6cbeginE,@object
	.size		_ZN39_INTERNAL_38a5fd53_4_k_cu_60e9e6fd_54344cuda3std3__45__cpo6cbeginE,(_ZN39_INTERNAL_38a5fd53_4_k_cu_60e9e6fd_54344cuda3std3__48in_placeE - _ZN39_INTERNAL_38a5fd53_4_k_cu_60e9e6fd_54344cuda3std3__45__cpo6cbeginE)
_ZN39_INTERNAL_38a5fd53_4_k_cu_60e9e6fd_54344cuda3std3__45__cpo6cbeginE:
	.zero		1
	.type		_ZN39_INTERNAL_38a5fd53_4_k_cu_60e9e6fd_54344cuda3std3__48in_placeE,@object
	.size		_ZN39_INTERNAL_38a5fd53_4_k_cu_60e9e6fd_54344cuda3std3__48in_placeE,(_ZN39_INTERNAL_38a5fd53_4_k_cu_60e9e6fd_54344cuda3std6ranges3__45__cpo9iter_moveE - _ZN39_INTERNAL_38a5fd53_4_k_cu_60e9e6fd_54344cuda3std3__48in_placeE)
_ZN39_INTERNAL_38a5fd53_4_k_cu_60e9e6fd_54344cuda3std3__48in_placeE:
	.zero		1
	.type		_ZN39_INTERNAL_38a5fd53_4_k_cu_60e9e6fd_54344cuda3std6ranges3__45__cpo9iter_moveE,@object
	.size		_ZN39_INTERNAL_38a5fd53_4_k_cu_60e9e6fd_54344cuda3std6ranges3__45__cpo9iter_moveE,(_ZN39_INTERNAL_38a5fd53_4_k_cu_60e9e6fd_54344cuda3std3__45__cpo5beginE - _ZN39_INTERNAL_38a5fd53_4_k_cu_60e9e6fd_54344cuda3std6ranges3__45__cpo9iter_moveE)
_ZN39_INTERNAL_38a5fd53_4_k_cu_60e9e6fd_54344cuda3std6ranges3__45__cpo9iter_moveE:
	.zero		1
	.type		_ZN39_INTERNAL_38a5fd53_4_k_cu_60e9e6fd_54344cuda3std3__45__cpo5beginE,@object
	.size		_ZN39_INTERNAL_38a5fd53_4_k_cu_60e9e6fd_54344cuda3std3__45__cpo5beginE,(_ZN39_INTERNAL_38a5fd53_4_k_cu_60e9e6fd_54344cuda3std3__441_GLOBAL__N__38a5fd53_4_k_cu_60e9e6fd_54346ignoreE - _ZN39_INTERNAL_38a5fd53_4_k_cu_60e9e6fd_54344cuda3std3__45__cpo5beginE)
_ZN39_INTERNAL_38a5fd53_4_k_cu_60e9e6fd_54344cuda3std3__45__cpo5beginE:
	.zero		1
	.type		_ZN39_INTERNAL_38a5fd53_4_k_cu_60e9e6fd_54344cuda3std3__441_GLOBAL__N__38a5fd53_4_k_cu_60e9e6fd_54346ignoreE,@object
	.size		_ZN39_INTERNAL_38a5fd53_4_k_cu_60e9e6fd_54344cuda3std3__441_GLOBAL__N__38a5fd53_4_k_cu_60e9e6fd_54346ignoreE,(_ZN39_INTERNAL_38a5fd53_4_k_cu_60e9e6fd_54344cute7productE - _ZN39_INTERNAL_38a5fd53_4_k_cu_60e9e6fd_54344cuda3std3__441_GLOBAL__N__38a5fd53_4_k_cu_60e9e6fd_54346ignoreE)
_ZN39_INTERNAL_38a5fd53_4_k_cu_60e9e6fd_54344cuda3std3__441_GLOBAL__N__38a5fd53_4_k_cu_60e9e6fd_54346ignoreE:
	.zero		1
	.type		_ZN39_INTERNAL_38a5fd53_4_k_cu_60e9e6fd_54344cute7productE,@object
	.size		_ZN39_INTERNAL_38a5fd53_4_k_cu_60e9e6fd_54344cute7productE,(_ZN39_INTERNAL_38a5fd53_4_k_cu_60e9e6fd_54344cuda3std3__45__cpo3endE - _ZN39_INTERNAL_38a5fd53_4_k_cu_60e9e6fd_54344cute7productE)
_ZN39_INTERNAL_38a5fd53_4_k_cu_60e9e6fd_54344cute7productE:
	.zero		1
	.type		_ZN39_INTERNAL_38a5fd53_4_k_cu_60e9e6fd_54344cuda3std3__45__cpo3endE,@object
	.size		_ZN39_INTERNAL_38a5fd53_4_k_cu_60e9e6fd_54344cuda3std3__45__cpo3endE,(_ZN39_INTERNAL_38a5fd53_4_k_cu_60e9e6fd_54344cuda3std3__419piecewise_constructE - _ZN39_INTERNAL_38a5fd53_4_k_cu_60e9e6fd_54344cuda3std3__45__cpo3endE)
_ZN39_INTERNAL_38a5fd53_4_k_cu_60e9e6fd_54344cuda3std3__45__cpo3endE:
	.zero		1
	.type		_ZN39_INTERNAL_38a5fd53_4_k_cu_60e9e6fd_54344cuda3std3__419piecewise_constructE,@object
	.size		_ZN39_INTERNAL_38a5fd53_4_k_cu_60e9e6fd_54344cuda3std3__419piecewise_constructE,(_ZN39_INTERNAL_38a5fd53_4_k_cu_60e9e6fd_54344cuda3std3__45__cpo4cendE - _ZN39_INTERNAL_38a5fd53_4_k_cu_60e9e6fd_54344cuda3std3__419piecewise_constructE)
_ZN39_INTERNAL_38a5fd53_4_k_cu_60e9e6fd_54344cuda3std3__419piecewise_constructE:
	.zero		1
	.type		_ZN39_INTERNAL_38a5fd53_4_k_cu_60e9e6fd_54344cuda3std3__45__cpo4cendE,@object
	.size		_ZN39_INTERNAL_38a5fd53_4_k_cu_60e9e6fd_54344cuda3std3__45__cpo4cendE,(_ZN39_INTERNAL_38a5fd53_4_k_cu_60e9e6fd_54344cuda3std6ranges3__45__cpo4swapE - _ZN39_INTERNAL_38a5fd53_4_k_cu_60e9e6fd_54344cuda3std3__45__cpo4cendE)
_ZN39_INTERNAL_38a5fd53_4_k_cu_60e9e6fd_54344cuda3std3__45__cpo4cendE:
	.zero		1
	.type		_ZN39_INTERNAL_38a5fd53_4_k_cu_60e9e6fd_54344cuda3std6ranges3__45__cpo4swapE,@object
	.size		_ZN39_INTERNAL_38a5fd53_4_k_cu_60e9e6fd_54344cuda3std6ranges3__45__cpo4swapE,(.L_8 - _ZN39_INTERNAL_38a5fd53_4_k_cu_60e9e6fd_54344cuda3std6ranges3__45__cpo4swapE)
_ZN39_INTERNAL_38a5fd53_4_k_cu_60e9e6fd_54344cuda3std6ranges3__45__cpo4swapE:
	.zero		1
.L_8:


//--------------------- .nv.constant0._ZN7cutlass13device_kernelINS_4gemm6kernel13GemmUniversalIN4cute5tupleIJiiiiEEENS1_10collective13CollectiveMmaINS1_34MainloopSm90TmaGmmaWarpSpecializedILi3ENS5_IJNS4_1CILi2EEENSA_ILi1EEESC_EEENS1_35KernelTmaWarpSpecializedCooperativeEEENS5_IJNSA_ILi128EEENSA_ILi64EEESG_EEEaNS5_IJlSC_lEEEaSJ_NS4_8TiledMMAINS4_8MMA_AtomIJNS4_4SM904GMMA26MMA_64x64x32_S32S8S8_SS_TNEEEENS4_6LayoutISD_NS5_IJSC_NSA_ILi0EEESR_EEEEENS5_IJNS4_10UnderscoreESU_SU_EEEEENS4_13SM90_TMA_LOADENS4_14ComposedLayoutINS4_7SwizzleILi3ELi4ELi3EEENS4_18smem_ptr_flag_bitsILi8EEENSQ_INS5_IJNSA_ILi8EEESG_EEENS5_IJSG_SC_EEEEEEEvNS4_8identityENS4_23SM90_TMA_LOAD_MULTICASTES17_vS18_EENS_8epilogue10collective6detail29Sm90TmaWarpSpecializedAdapterINS1C_15DefaultEpilogueIaSJ_SJ_NS1B_6thread17LinearCombinationIaLi1EiiLNS1G_9ScaleType4KindE0ELNS_15FloatRoundStyleE2EaEENS1_15EpilogueDefaultEEEEEvvEEEEvNT_6ParamsE --------------------------
	.section	.nv.constant0._ZN7cutlass13device_kernelINS_4gemm6kernel13GemmUniversalIN4cute5tupleIJiiiiEEENS1_10collective13CollectiveMmaINS1_34MainloopSm90TmaGmmaWarpSpecializedILi3ENS5_IJNS4_1CILi2EEENSA_ILi1EEESC_EEENS1_35KernelTmaWarpSpecializedCooperativeEEENS5_IJNSA_ILi128EEENSA_ILi64EEESG_EEEaNS5_IJlSC_lEEEaSJ_NS4_8TiledMMAINS4_8MMA_AtomIJNS4_4SM904GMMA26MMA_64x64x32_S32S8S8_SS_TNEEEENS4_6LayoutISD_NS5_IJSC_NSA_ILi0EEESR_EEEEENS5_IJNS4_10UnderscoreESU_SU_EEEEENS4_13SM90_TMA_LOADENS4_14ComposedLayoutINS4_7SwizzleILi3ELi4ELi3EEENS4_18smem_ptr_flag_bitsILi8EEENSQ_INS5_IJNSA_ILi8EEESG_EEENS5_IJSG_SC_EEEEEEEvNS4_8identityENS4_23SM90_TMA_LOAD_MULTICASTES17_vS18_EENS_8epilogue10collective6detail29Sm90TmaWarpSpecializedAdapterINS1C_15DefaultEpilogueIaSJ_SJ_NS1B_6thread17LinearCombinationIaLi1EiiLNS1G_9ScaleType4KindE0ELNS_15FloatRoundStyleE2EaEENS1_15EpilogueDefaultEEEEEvvEEEEvNT_6ParamsE,"a",@progbits
	.sectionflags	@""
	.align	4
.nv.constant0._ZN7cutlass13device_kernelINS_4gemm6kernel13GemmUniversalIN4cute5tupleIJiiiiEEENS1_10collective13CollectiveMmaINS1_34MainloopSm90TmaGmmaWarpSpecializedILi3ENS5_IJNS4_1CILi2EEENSA_ILi1EEESC_EEENS1_35KernelTmaWarpSpecializedCooperativeEEENS5_IJNSA_ILi128EEENSA_ILi64EEESG_EEEaNS5_IJlSC_lEEEaSJ_NS4_8TiledMMAINS4_8MMA_AtomIJNS4_4SM904GMMA26MMA_64x64x32_S32S8S8_SS_TNEEEENS4_6LayoutISD_NS5_IJSC_NSA_ILi0EEESR_EEEEENS5_IJNS4_10UnderscoreESU_SU_EEEEENS4_13SM90_TMA_LOADENS4_14ComposedLayoutINS4_7SwizzleILi3ELi4ELi3EEENS4_18smem_ptr_flag_bitsILi8EEENSQ_INS5_IJNSA_ILi8EEESG_EEENS5_IJSG_SC_EEEEEEEvNS4_8identityENS4_23SM90_TMA_LOAD_MULTICASTES17_vS18_EENS_8epilogue10collective6detail29Sm90TmaWarpSpecializedAdapterINS1C_15DefaultEpilogueIaSJ_SJ_NS1B_6thread17LinearCombinationIaLi1EiiLNS1G_9ScaleType4KindE0ELNS_15FloatRoundStyleE2EaEENS1_15EpilogueDefaultEEEEEvvEEEEvNT_6ParamsE:
	.zero		1664


//--------------------- SYMBOLS --------------------------

	.type		.nv.reservedSmem.offset0,@object
	.size		.nv.reservedSmem.offset0,0x4
	.type		__assertfail,@function
